//
// Generated by NVIDIA NVVM Compiler
//
// Compiler Build ID: CL-36424714
// Cuda compilation tools, release 13.0, V13.0.88
// Based on NVVM 20.0.0
//

.version 9.0
.target sm_100
.address_size 64

	// .globl	_Z6jacobiiPiPfS_S0_S0_iS0_iiS0_S_

.visible .entry _Z6jacobiiPiPfS_S0_S0_iS0_iiS0_S_(
	.param .u32 _Z6jacobiiPiPfS_S0_S0_iS0_iiS0_S__param_0,
	.param .u64 .ptr .align 1 _Z6jacobiiPiPfS_S0_S0_iS0_iiS0_S__param_1,
	.param .u64 .ptr .align 1 _Z6jacobiiPiPfS_S0_S0_iS0_iiS0_S__param_2,
	.param .u64 .ptr .align 1 _Z6jacobiiPiPfS_S0_S0_iS0_iiS0_S__param_3,
	.param .u64 .ptr .align 1 _Z6jacobiiPiPfS_S0_S0_iS0_iiS0_S__param_4,
	.param .u64 .ptr .align 1 _Z6jacobiiPiPfS_S0_S0_iS0_iiS0_S__param_5,
	.param .u32 _Z6jacobiiPiPfS_S0_S0_iS0_iiS0_S__param_6,
	.param .u64 .ptr .align 1 _Z6jacobiiPiPfS_S0_S0_iS0_iiS0_S__param_7,
	.param .u32 _Z6jacobiiPiPfS_S0_S0_iS0_iiS0_S__param_8,
	.param .u32 _Z6jacobiiPiPfS_S0_S0_iS0_iiS0_S__param_9,
	.param .u64 .ptr .align 1 _Z6jacobiiPiPfS_S0_S0_iS0_iiS0_S__param_10,
	.param .u64 .ptr .align 1 _Z6jacobiiPiPfS_S0_S0_iS0_iiS0_S__param_11
)
{
	.reg .pred 	%p<16>;
	.reg .b32 	%r<76>;
	.reg .b32 	%f<72>;
	.reg .b64 	%rd<59>;

	ld.param.u32 	%r41, [_Z6jacobiiPiPfS_S0_S0_iS0_iiS0_S__param_0];
	ld.param.u64 	%rd20, [_Z6jacobiiPiPfS_S0_S0_iS0_iiS0_S__param_2];
	ld.param.u64 	%rd18, [_Z6jacobiiPiPfS_S0_S0_iS0_iiS0_S__param_3];
	ld.param.u64 	%rd21, [_Z6jacobiiPiPfS_S0_S0_iS0_iiS0_S__param_4];
	ld.param.u64 	%rd19, [_Z6jacobiiPiPfS_S0_S0_iS0_iiS0_S__param_5];
	ld.param.u32 	%r42, [_Z6jacobiiPiPfS_S0_S0_iS0_iiS0_S__param_6];
	ld.param.u64 	%rd22, [_Z6jacobiiPiPfS_S0_S0_iS0_iiS0_S__param_7];
	ld.param.u32 	%r43, [_Z6jacobiiPiPfS_S0_S0_iS0_iiS0_S__param_8];
	ld.param.u32 	%r44, [_Z6jacobiiPiPfS_S0_S0_iS0_iiS0_S__param_9];
	ld.param.u64 	%rd23, [_Z6jacobiiPiPfS_S0_S0_iS0_iiS0_S__param_10];
	ld.param.u64 	%rd24, [_Z6jacobiiPiPfS_S0_S0_iS0_iiS0_S__param_11];
	cvta.to.global.u64 	%rd1, %rd24;
	cvta.to.global.u64 	%rd2, %rd23;
	cvta.to.global.u64 	%rd3, %rd22;
	cvta.to.global.u64 	%rd4, %rd21;
	cvta.to.global.u64 	%rd5, %rd20;
	mov.u32 	%r45, %ntid.x;
	mov.u32 	%r46, %ctaid.x;
	mov.u32 	%r47, %tid.x;
	mad.lo.s32 	%r1, %r45, %r46, %r47;
	setp.ge.s32 	%p1, %r1, %r41;
	@%p1 bra 	$L__BB0_34;
	ld.param.u64 	%rd56, [_Z6jacobiiPiPfS_S0_S0_iS0_iiS0_S__param_1];
	cvta.to.global.u64 	%rd25, %rd19;
	cvta.to.global.u64 	%rd26, %rd56;
	mul.wide.s32 	%rd27, %r1, 4;
	add.s64 	%rd6, %rd25, %rd27;
	mov.b32 	%r48, 0;
	st.global.u32 	[%rd6], %r48;
	add.s64 	%rd28, %rd26, %rd27;
	ld.global.u32 	%r2, [%rd28];
	setp.gt.s32 	%p2, %r2, -1;
	@%p2 bra 	$L__BB0_26;
	not.b32 	%r51, %r2;
	mul.lo.s32 	%r3, %r44, %r51;
	add.s32 	%r4, %r3, %r44;
	setp.lt.s32 	%p6, %r44, 1;
	mov.b64 	%rd57, 0;
	mov.f32 	%f62, 0f00000000;
	@%p6 bra 	$L__BB0_25;
	add.s64 	%rd7, %rd3, %rd27;
	add.s32 	%r54, %r3, 1;
	max.s32 	%r5, %r4, %r54;
	sub.s32 	%r55, %r5, %r3;
	and.b32  	%r6, %r55, 3;
	setp.eq.s32 	%p7, %r6, 0;
	mov.f32 	%f62, 0f00000000;
	mov.u32 	%r63, %r3;
	@%p7 bra 	$L__BB0_9;
	neg.s32 	%r59, %r6;
	mov.f32 	%f62, 0f00000000;
	mov.u32 	%r63, %r3;
$L__BB0_5:
	.pragma "nounroll";
	mul.wide.s32 	%rd8, %r63, 4;
	add.s64 	%rd41, %rd1, %rd8;
	ld.global.u32 	%r11, [%rd41];
	setp.eq.s32 	%p8, %r1, %r11;
	@%p8 bra 	$L__BB0_7;
	add.s64 	%rd42, %rd2, %rd8;
	ld.global.f32 	%f37, [%rd42];
	mul.wide.s32 	%rd43, %r11, 4;
	add.s64 	%rd44, %rd4, %rd43;
	ld.global.f32 	%f38, [%rd44];
	mul.f32 	%f39, %f37, %f38;
	sub.f32 	%f62, %f62, %f39;
	bra.uni 	$L__BB0_8;
$L__BB0_7:
	ld.global.f32 	%f40, [%rd7];
	add.f32 	%f62, %f40, %f62;
	mov.u32 	%r67, %r63;
$L__BB0_8:
	st.global.f32 	[%rd6], %f62;
	add.s32 	%r63, %r63, 1;
	add.s32 	%r59, %r59, 1;
	setp.ne.s32 	%p9, %r59, 0;
	@%p9 bra 	$L__BB0_5;
$L__BB0_9:
	sub.s32 	%r57, %r3, %r5;
	setp.gt.u32 	%p10, %r57, -4;
	@%p10 bra 	$L__BB0_24;
	add.s32 	%r66, %r63, 1;
$L__BB0_11:
	add.s32 	%r21, %r66, -1;
	mul.wide.s32 	%rd45, %r21, 4;
	add.s64 	%rd9, %rd1, %rd45;
	ld.global.u32 	%r22, [%rd9];
	setp.eq.s32 	%p11, %r1, %r22;
	add.s64 	%rd10, %rd2, %rd45;
	@%p11 bra 	$L__BB0_13;
	ld.global.f32 	%f41, [%rd10];
	mul.wide.s32 	%rd46, %r22, 4;
	add.s64 	%rd47, %rd4, %rd46;
	ld.global.f32 	%f42, [%rd47];
	mul.f32 	%f43, %f41, %f42;
	sub.f32 	%f63, %f62, %f43;
	bra.uni 	$L__BB0_14;
$L__BB0_13:
	ld.global.f32 	%f44, [%rd7];
	add.f32 	%f63, %f44, %f62;
	mov.u32 	%r67, %r21;
$L__BB0_14:
	st.global.f32 	[%rd6], %f63;
	ld.global.u32 	%r24, [%rd9+4];
	setp.eq.s32 	%p12, %r1, %r24;
	@%p12 bra 	$L__BB0_16;
	ld.global.f32 	%f45, [%rd10+4];
	mul.wide.s32 	%rd48, %r24, 4;
	add.s64 	%rd49, %rd4, %rd48;
	ld.global.f32 	%f46, [%rd49];
	mul.f32 	%f47, %f45, %f46;
	sub.f32 	%f64, %f63, %f47;
	bra.uni 	$L__BB0_17;
$L__BB0_16:
	ld.global.f32 	%f48, [%rd7];
	add.f32 	%f64, %f48, %f63;
	mov.u32 	%r67, %r66;
$L__BB0_17:
	st.global.f32 	[%rd6], %f64;
	ld.global.u32 	%r26, [%rd9+8];
	setp.eq.s32 	%p13, %r1, %r26;
	@%p13 bra 	$L__BB0_19;
	ld.global.f32 	%f49, [%rd10+8];
	mul.wide.s32 	%rd50, %r26, 4;
	add.s64 	%rd51, %rd4, %rd50;
	ld.global.f32 	%f50, [%rd51];
	mul.f32 	%f51, %f49, %f50;
	sub.f32 	%f65, %f64, %f51;
	bra.uni 	$L__BB0_20;
$L__BB0_19:
	add.s32 	%r67, %r66, 1;
	ld.global.f32 	%f52, [%rd7];
	add.f32 	%f65, %f52, %f64;
$L__BB0_20:
	st.global.f32 	[%rd6], %f65;
	ld.global.u32 	%r29, [%rd9+12];
	setp.eq.s32 	%p14, %r1, %r29;
	@%p14 bra 	$L__BB0_22;
	ld.global.f32 	%f53, [%rd10+12];
	mul.wide.s32 	%rd52, %r29, 4;
	add.s64 	%rd53, %rd4, %rd52;
	ld.global.f32 	%f54, [%rd53];
	mul.f32 	%f55, %f53, %f54;
	sub.f32 	%f62, %f65, %f55;
	bra.uni 	$L__BB0_23;
$L__BB0_22:
	add.s32 	%r67, %r66, 2;
	ld.global.f32 	%f56, [%rd7];
	add.f32 	%f62, %f56, %f65;
$L__BB0_23:
	st.global.f32 	[%rd6], %f62;
	add.s32 	%r32, %r66, 4;
	add.s32 	%r58, %r66, 3;
	setp.lt.s32 	%p15, %r58, %r4;
	mov.u32 	%r66, %r32;
	@%p15 bra 	$L__BB0_11;
$L__BB0_24:
	cvt.s64.s32 	%rd57, %r67;
$L__BB0_25:
	shl.b64 	%rd54, %rd57, 2;
	add.s64 	%rd55, %rd2, %rd54;
	ld.global.f32 	%f57, [%rd55];
	div.rn.f32 	%f58, %f62, %f57;
	st.global.f32 	[%rd6], %f58;
	bra.uni 	$L__BB0_34;
$L__BB0_26:
	sub.s32 	%r73, %r1, %r2;
	setp.ge.s32 	%p3, %r73, %r42;
	mov.b64 	%rd58, 0;
	mov.f32 	%f69, 0f00000000;
	@%p3 bra 	$L__BB0_33;
	add.s64 	%rd13, %rd3, %rd27;
	div.s32 	%r35, %r43, %r44;
	cvta.to.global.u64 	%rd14, %rd18;
	mov.f32 	%f69, 0f00000000;
$L__BB0_28:
	mul.wide.s32 	%rd31, %r73, 4;
	add.s64 	%rd32, %rd14, %rd31;
	ld.global.u32 	%r38, [%rd32];
	setp.eq.s32 	%p4, %r1, %r38;
	@%p4 bra 	$L__BB0_30;
	add.s64 	%rd34, %rd5, %rd31;
	ld.global.f32 	%f28, [%rd34];
	mul.wide.s32 	%rd35, %r38, 4;
	add.s64 	%rd36, %rd4, %rd35;
	ld.global.f32 	%f29, [%rd36];
	mul.f32 	%f30, %f28, %f29;
	sub.f32 	%f69, %f69, %f30;
	bra.uni 	$L__BB0_31;
$L__BB0_30:
	ld.global.f32 	%f31, [%rd13];
	add.f32 	%f69, %f31, %f69;
	mov.u32 	%r74, %r73;
$L__BB0_31:
	st.global.f32 	[%rd6], %f69;
	add.s32 	%r50, %r73, %r41;
	sub.s32 	%r73, %r50, %r35;
	setp.lt.s32 	%p5, %r73, %r42;
	@%p5 bra 	$L__BB0_28;
	cvt.s64.s32 	%rd58, %r74;
$L__BB0_33:
	shl.b64 	%rd37, %rd58, 2;
	add.s64 	%rd38, %rd5, %rd37;
	ld.global.f32 	%f32, [%rd38];
	div.rn.f32 	%f33, %f69, %f32;
	st.global.f32 	[%rd6], %f33;
$L__BB0_34:
	ret;

}
	// .globl	_Z15check_iterationifPfS_Pb
.visible .entry _Z15check_iterationifPfS_Pb(
	.param .u32 _Z15check_iterationifPfS_Pb_param_0,
	.param .f32 _Z15check_iterationifPfS_Pb_param_1,
	.param .u64 .ptr .align 1 _Z15check_iterationifPfS_Pb_param_2,
	.param .u64 .ptr .align 1 _Z15check_iterationifPfS_Pb_param_3,
	.param .u64 .ptr .align 1 _Z15check_iterationifPfS_Pb_param_4
)
{
	.reg .pred 	%p<3>;
	.reg .b16 	%rs<2>;
	.reg .b32 	%r<6>;
	.reg .b32 	%f<6>;
	.reg .b64 	%rd<10>;

	ld.param.u32 	%r2, [_Z15check_iterationifPfS_Pb_param_0];
	ld.param.f32 	%f1, [_Z15check_iterationifPfS_Pb_param_1];
	ld.param.u64 	%rd1, [_Z15check_iterationifPfS_Pb_param_2];
	ld.param.u64 	%rd2, [_Z15check_iterationifPfS_Pb_param_3];
	ld.param.u64 	%rd3, [_Z15check_iterationifPfS_Pb_param_4];
	mov.u32 	%r3, %ntid.x;
	mov.u32 	%r4, %ctaid.x;
	mov.u32 	%r5, %tid.x;
	mad.lo.s32 	%r1, %r3, %r4, %r5;
	setp.ge.s32 	%p1, %r1, %r2;
	@%p1 bra 	$L__BB1_3;
	cvta.to.global.u64 	%rd4, %rd1;
	cvta.to.global.u64 	%rd5, %rd2;
	mul.wide.s32 	%rd6, %r1, 4;
	add.s64 	%rd7, %rd4, %rd6;
	ld.global.f32 	%f2, [%rd7];
	add.s64 	%rd8, %rd5, %rd6;
	ld.global.f32 	%f3, [%rd8];
	sub.f32 	%f4, %f2, %f3;
	abs.f32 	%f5, %f4;
	setp.leu.f32 	%p2, %f5, %f1;
	@%p2 bra 	$L__BB1_3;
	cvta.to.global.u64 	%rd9, %rd3;
	mov.b16 	%rs1, 1;
	st.global.u8 	[%rd9], %rs1;
$L__BB1_3:
	ret;

}
	// .globl	_Z18matrix_vector_multiPiPfS_S0_S0_iiiS0_S_
.visible .entry _Z18matrix_vector_multiPiPfS_S0_S0_iiiS0_S_(
	.param .u32 _Z18matrix_vector_multiPiPfS_S0_S0_iiiS0_S__param_0,
	.param .u64 .ptr .align 1 _Z18matrix_vector_multiPiPfS_S0_S0_iiiS0_S__param_1,
	.param .u64 .ptr .align 1 _Z18matrix_vector_multiPiPfS_S0_S0_iiiS0_S__param_2,
	.param .u64 .ptr .align 1 _Z18matrix_vector_multiPiPfS_S0_S0_iiiS0_S__param_3,
	.param .u64 .ptr .align 1 _Z18matrix_vector_multiPiPfS_S0_S0_iiiS0_S__param_4,
	.param .u64 .ptr .align 1 _Z18matrix_vector_multiPiPfS_S0_S0_iiiS0_S__param_5,
	.param .u32 _Z18matrix_vector_multiPiPfS_S0_S0_iiiS0_S__param_6,
	.param .u32 _Z18matrix_vector_multiPiPfS_S0_S0_iiiS0_S__param_7,
	.param .u32 _Z18matrix_vector_multiPiPfS_S0_S0_iiiS0_S__param_8,
	.param .u64 .ptr .align 1 _Z18matrix_vector_multiPiPfS_S0_S0_iiiS0_S__param_9,
	.param .u64 .ptr .align 1 _Z18matrix_vector_multiPiPfS_S0_S0_iiiS0_S__param_10
)
{
	.reg .pred 	%p<10>;
	.reg .b32 	%r<43>;
	.reg .b32 	%f<30>;
	.reg .b64 	%rd<41>;

	ld.param.u32 	%r19, [_Z18matrix_vector_multiPiPfS_S0_S0_iiiS0_S__param_0];
	ld.param.u64 	%rd9, [_Z18matrix_vector_multiPiPfS_S0_S0_iiiS0_S__param_1];
	ld.param.u64 	%rd10, [_Z18matrix_vector_multiPiPfS_S0_S0_iiiS0_S__param_2];
	ld.param.u64 	%rd11, [_Z18matrix_vector_multiPiPfS_S0_S0_iiiS0_S__param_3];
	ld.param.u64 	%rd12, [_Z18matrix_vector_multiPiPfS_S0_S0_iiiS0_S__param_4];
	ld.param.u64 	%rd13, [_Z18matrix_vector_multiPiPfS_S0_S0_iiiS0_S__param_5];
	ld.param.u32 	%r20, [_Z18matrix_vector_multiPiPfS_S0_S0_iiiS0_S__param_6];
	ld.param.u32 	%r21, [_Z18matrix_vector_multiPiPfS_S0_S0_iiiS0_S__param_7];
	ld.param.u32 	%r22, [_Z18matrix_vector_multiPiPfS_S0_S0_iiiS0_S__param_8];
	ld.param.u64 	%rd14, [_Z18matrix_vector_multiPiPfS_S0_S0_iiiS0_S__param_9];
	ld.param.u64 	%rd15, [_Z18matrix_vector_multiPiPfS_S0_S0_iiiS0_S__param_10];
	cvta.to.global.u64 	%rd1, %rd15;
	cvta.to.global.u64 	%rd2, %rd14;
	cvta.to.global.u64 	%rd3, %rd13;
	mov.u32 	%r23, %ntid.x;
	mov.u32 	%r24, %ctaid.x;
	mov.u32 	%r25, %tid.x;
	mad.lo.s32 	%r1, %r23, %r24, %r25;
	setp.ge.s32 	%p1, %r1, %r19;
	@%p1 bra 	$L__BB2_12;
	cvta.to.global.u64 	%rd16, %rd12;
	cvta.to.global.u64 	%rd17, %rd9;
	mul.wide.s32 	%rd18, %r1, 4;
	add.s64 	%rd4, %rd16, %rd18;
	mov.b32 	%r26, 0;
	st.global.u32 	[%rd4], %r26;
	add.s64 	%rd19, %rd17, %rd18;
	ld.global.u32 	%r2, [%rd19];
	setp.gt.s32 	%p2, %r2, -1;
	@%p2 bra 	$L__BB2_9;
	not.b32 	%r29, %r2;
	mul.lo.s32 	%r3, %r22, %r29;
	add.s32 	%r4, %r3, %r22;
	setp.lt.s32 	%p5, %r22, 1;
	@%p5 bra 	$L__BB2_12;
	add.s32 	%r30, %r3, 1;
	max.s32 	%r5, %r4, %r30;
	sub.s32 	%r31, %r5, %r3;
	and.b32  	%r6, %r31, 3;
	setp.eq.s32 	%p6, %r6, 0;
	mov.f32 	%f27, 0f00000000;
	mov.u32 	%r40, %r3;
	@%p6 bra 	$L__BB2_6;
	neg.s32 	%r38, %r6;
	mov.f32 	%f27, 0f00000000;
	mov.u32 	%r40, %r3;
$L__BB2_5:
	.pragma "nounroll";
	mul.wide.s32 	%rd25, %r40, 4;
	add.s64 	%rd26, %rd1, %rd25;
	add.s64 	%rd27, %rd2, %rd25;
	ld.global.f32 	%f13, [%rd27];
	ld.global.u32 	%r32, [%rd26];
	mul.wide.s32 	%rd28, %r32, 4;
	add.s64 	%rd29, %rd3, %rd28;
	ld.global.f32 	%f14, [%rd29];
	fma.rn.f32 	%f27, %f13, %f14, %f27;
	st.global.f32 	[%rd4], %f27;
	add.s32 	%r40, %r40, 1;
	add.s32 	%r38, %r38, 1;
	setp.ne.s32 	%p7, %r38, 0;
	@%p7 bra 	$L__BB2_5;
$L__BB2_6:
	sub.s32 	%r33, %r3, %r5;
	setp.gt.u32 	%p8, %r33, -4;
	@%p8 bra 	$L__BB2_12;
	add.s64 	%rd5, %rd2, 8;
	add.s64 	%rd6, %rd1, 8;
$L__BB2_8:
	mul.wide.s32 	%rd30, %r40, 4;
	add.s64 	%rd31, %rd5, %rd30;
	add.s64 	%rd32, %rd6, %rd30;
	ld.global.f32 	%f15, [%rd31+-8];
	ld.global.u32 	%r34, [%rd32+-8];
	mul.wide.s32 	%rd33, %r34, 4;
	add.s64 	%rd34, %rd3, %rd33;
	ld.global.f32 	%f16, [%rd34];
	fma.rn.f32 	%f17, %f15, %f16, %f27;
	st.global.f32 	[%rd4], %f17;
	ld.global.f32 	%f18, [%rd31+-4];
	ld.global.u32 	%r35, [%rd32+-4];
	mul.wide.s32 	%rd35, %r35, 4;
	add.s64 	%rd36, %rd3, %rd35;
	ld.global.f32 	%f19, [%rd36];
	fma.rn.f32 	%f20, %f18, %f19, %f17;
	st.global.f32 	[%rd4], %f20;
	ld.global.f32 	%f21, [%rd31];
	ld.global.u32 	%r36, [%rd32];
	mul.wide.s32 	%rd37, %r36, 4;
	add.s64 	%rd38, %rd3, %rd37;
	ld.global.f32 	%f22, [%rd38];
	fma.rn.f32 	%f23, %f21, %f22, %f20;
	st.global.f32 	[%rd4], %f23;
	ld.global.f32 	%f24, [%rd31+4];
	ld.global.u32 	%r37, [%rd32+4];
	mul.wide.s32 	%rd39, %r37, 4;
	add.s64 	%rd40, %rd3, %rd39;
	ld.global.f32 	%f25, [%rd40];
	fma.rn.f32 	%f27, %f24, %f25, %f23;
	st.global.f32 	[%rd4], %f27;
	add.s32 	%r40, %r40, 4;
	setp.lt.s32 	%p9, %r40, %r4;
	@%p9 bra 	$L__BB2_8;
	bra.uni 	$L__BB2_12;
$L__BB2_9:
	sub.s32 	%r42, %r1, %r2;
	setp.ge.s32 	%p3, %r42, %r20;
	@%p3 bra 	$L__BB2_12;
	div.s32 	%r16, %r21, %r22;
	cvta.to.global.u64 	%rd7, %rd10;
	cvta.to.global.u64 	%rd8, %rd11;
	mov.f32 	%f29, 0f00000000;
$L__BB2_11:
	mul.wide.s32 	%rd20, %r42, 4;
	add.s64 	%rd21, %rd7, %rd20;
	ld.global.f32 	%f9, [%rd21];
	add.s64 	%rd22, %rd8, %rd20;
	ld.global.u32 	%r27, [%rd22];
	mul.wide.s32 	%rd23, %r27, 4;
	add.s64 	%rd24, %rd3, %rd23;
	ld.global.f32 	%f10, [%rd24];
	fma.rn.f32 	%f29, %f9, %f10, %f29;
	st.global.f32 	[%rd4], %f29;
	add.s32 	%r28, %r42, %r19;
	sub.s32 	%r42, %r28, %r16;
	setp.lt.s32 	%p4, %r42, %r20;
	@%p4 bra 	$L__BB2_11;
$L__BB2_12:
	ret;

}
	// .globl	_Z21init_vector_with_zeroiPf
.visible .entry _Z21init_vector_with_zeroiPf(
	.param .u32 _Z21init_vector_with_zeroiPf_param_0,
	.param .u64 .ptr .align 1 _Z21init_vector_with_zeroiPf_param_1
)
{
	.reg .pred 	%p<2>;
	.reg .b32 	%r<7>;
	.reg .b64 	%rd<5>;

	ld.param.u32 	%r2, [_Z21init_vector_with_zeroiPf_param_0];
	ld.param.u64 	%rd1, [_Z21init_vector_with_zeroiPf_param_1];
	mov.u32 	%r3, %ntid.x;
	mov.u32 	%r4, %ctaid.x;
	mov.u32 	%r5, %tid.x;
	mad.lo.s32 	%r1, %r3, %r4, %r5;
	setp.ge.s32 	%p1, %r1, %r2;
	@%p1 bra 	$L__BB3_2;
	cvta.to.global.u64 	%rd2, %rd1;
	mul.wide.s32 	%rd3, %r1, 4;
	add.s64 	%rd4, %rd2, %rd3;
	mov.b32 	%r6, 0;
	st.global.u32 	[%rd4], %r6;
$L__BB3_2:
	ret;

}


// ===== COMPILED SASS (sm_100) =====

	.target	sm_100

	.elftype	@"ET_EXEC"


//--------------------- .note.nv.tkinfo           --------------------------
	.section	.note.nv.tkinfo,"",@"SHT_NOTE"
	.sectionflags	@"SHF_NOTE_NV_TKINFO"
	.tkinfo
        /*0018*/ 	.word	0x00000002
        /*0030*/ 	.string	""
        /*0030*/ 	.string	"ptxas"
        /*0030*/ 	.string	"Cuda compilation tools, release 13.0, V13.0.88"
        /*0030*/ 	.string	"Build cuda_13.0.r13.0/compiler.36424714_0"
        /*0030*/ 	.string	"-arch sm_100 -m 64 "



//--------------------- .note.nv.cuinfo           --------------------------
	.section	.note.nv.cuinfo,"",@"SHT_NOTE"
	.sectionflags	@"SHF_NOTE_NV_CUINFO"
        /*0018*/ 	.short	0x0002
        /*001a*/ 	.short	0x0064
        /*001c*/ 	.short	0x0082
	.zero		2


//--------------------- .nv.info                  --------------------------
	.section	.nv.info,"",@"SHT_CUDA_INFO"
	.align	4


	//----- nvinfo : EIATTR_REGCOUNT
	.align		4
        /*0000*/ 	.byte	0x04, 0x2f
        /*0002*/ 	.short	(.L_1 - .L_0)
	.align		4
.L_0:
        /*0004*/ 	.word	index@(_Z6jacobiiPiPfS_S0_S0_iS0_iiS0_S_)
        /*0008*/ 	.word	0x00000018


	//----- nvinfo : EIATTR_FRAME_SIZE
	.align		4
.L_1:
        /*000c*/ 	.byte	0x04, 0x11
        /*000e*/ 	.short	(.L_3 - .L_2)
	.align		4
.L_2:
        /*0010*/ 	.word	index@($__internal_0_$__cuda_sm3x_div_rn_noftz_f32_slowpath)
        /*0014*/ 	.word	0x00000000


	//----- nvinfo : EIATTR_FRAME_SIZE
	.align		4
.L_3:
        /*0018*/ 	.byte	0x04, 0x11
        /*001a*/ 	.short	(.L_5 - .L_4)
	.align		4
.L_4:
        /*001c*/ 	.word	index@(_Z6jacobiiPiPfS_S0_S0_iS0_iiS0_S_)
        /*0020*/ 	.word	0x00000000


	//----- nvinfo : EIATTR_REGCOUNT
	.align		4
.L_5:
        /*0024*/ 	.byte	0x04, 0x2f
        /*0026*/ 	.short	(.L_7 - .L_6)
	.align		4
.L_6:
        /*0028*/ 	.word	index@(_Z15check_iterationifPfS_Pb)
        /*002c*/ 	.word	0x0000000a


	//----- nvinfo : EIATTR_FRAME_SIZE
	.align		4
.L_7:
        /*0030*/ 	.byte	0x04, 0x11
        /*0032*/ 	.short	(.L_9 - .L_8)
	.align		4
.L_8:
        /*0034*/ 	.word	index@(_Z15check_iterationifPfS_Pb)
        /*0038*/ 	.word	0x00000000


	//----- nvinfo : EIATTR_REGCOUNT
	.align		4
.L_9:
        /*003c*/ 	.byte	0x04, 0x2f
        /*003e*/ 	.short	(.L_11 - .L_10)
	.align		4
.L_10:
        /*0040*/ 	.word	index@(_Z18matrix_vector_multiPiPfS_S0_S0_iiiS0_S_)
        /*0044*/ 	.word	0x0000001c


	//----- nvinfo : EIATTR_FRAME_SIZE
	.align		4
.L_11:
        /*0048*/ 	.byte	0x04, 0x11
        /*004a*/ 	.short	(.L_13 - .L_12)
	.align		4
.L_12:
        /*004c*/ 	.word	index@(_Z18matrix_vector_multiPiPfS_S0_S0_iiiS0_S_)
        /*0050*/ 	.word	0x00000000


	//----- nvinfo : EIATTR_REGCOUNT
	.align		4
.L_13:
        /*0054*/ 	.byte	0x04, 0x2f
        /*0056*/ 	.short	(.L_15 - .L_14)
	.align		4
.L_14:
        /*0058*/ 	.word	index@(_Z21init_vector_with_zeroiPf)
        /*005c*/ 	.word	0x00000008


	//----- nvinfo : EIATTR_FRAME_SIZE
	.align		4
.L_15:
        /*0060*/ 	.byte	0x04, 0x11
        /*0062*/ 	.short	(.L_17 - .L_16)
	.align		4
.L_16:
        /*0064*/ 	.word	index@(_Z21init_vector_with_zeroiPf)
        /*0068*/ 	.word	0x00000000


	//----- nvinfo : EIATTR_MIN_STACK_SIZE
	.align		4
.L_17:
        /*006c*/ 	.byte	0x04, 0x12
        /*006e*/ 	.short	(.L_19 - .L_18)
	.align		4
.L_18:
        /*0070*/ 	.word	index@(_Z21init_vector_with_zeroiPf)
        /*0074*/ 	.word	0x00000000


	//----- nvinfo : EIATTR_MIN_STACK_SIZE
	.align		4
.L_19:
        /*0078*/ 	.byte	0x04, 0x12
        /*007a*/ 	.short	(.L_21 - .L_20)
	.align		4
.L_20:
        /*007c*/ 	.word	index@(_Z18matrix_vector_multiPiPfS_S0_S0_iiiS0_S_)
        /*0080*/ 	.word	0x00000000


	//----- nvinfo : EIATTR_MIN_STACK_SIZE
	.align		4
.L_21:
        /*0084*/ 	.byte	0x04, 0x12
        /*0086*/ 	.short	(.L_23 - .L_22)
	.align		4
.L_22:
        /*0088*/ 	.word	index@(_Z15check_iterationifPfS_Pb)
        /*008c*/ 	.word	0x00000000


	//----- nvinfo : EIATTR_MIN_STACK_SIZE
	.align		4
.L_23:
        /*0090*/ 	.byte	0x04, 0x12
        /*0092*/ 	.short	(.L_25 - .L_24)
	.align		4
.L_24:
        /*0094*/ 	.word	index@(_Z6jacobiiPiPfS_S0_S0_iS0_iiS0_S_)
        /*0098*/ 	.word	0x00000000
.L_25:


//--------------------- .nv.compat                --------------------------
	.section	.nv.compat,"",@"SHT_CUDA_COMPAT_INFO"
	.align	4
        /*0000*/ 	.byte	0x02, 0x09, 0x00, 0x00, 0x02, 0x02, 0x01, 0x00, 0x02, 0x05, 0x05, 0x00, 0x03, 0x07, 0x01, 0x01
        /*0010*/ 	.byte	0x02, 0x03, 0x00, 0x00, 0x02, 0x06, 0x01, 0x00, 0x04, 0x0b, 0x08, 0x00, 0x01, 0x00, 0x00, 0x00
        /*0020*/ 	.byte	0x00, 0x00, 0x00, 0x00


//--------------------- .nv.info._Z21init_vector_with_zeroiPf --------------------------
	.section	.nv.info._Z21init_vector_with_zeroiPf,"",@"SHT_CUDA_INFO"
	.sectionflags	@""
	.align	4


	//----- nvinfo : EIATTR_CUDA_API_VERSION
	.align		4
        /*0000*/ 	.byte	0x04, 0x37
        /*0002*/ 	.short	(.L_27 - .L_26)
.L_26:
        /*0004*/ 	.word	0x00000082


	//----- nvinfo : EIATTR_KPARAM_INFO
	.align		4
.L_27:
        /*0008*/ 	.byte	0x04, 0x17
        /*000a*/ 	.short	(.L_29 - .L_28)
.L_28:
        /*000c*/ 	.word	0x00000000
        /*0010*/ 	.short	0x0001
        /*0012*/ 	.short	0x0008
        /*0014*/ 	.byte	0x00, 0xf5, 0x21, 0x00


	//----- nvinfo : EIATTR_KPARAM_INFO
	.align		4
.L_29:
        /*0018*/ 	.byte	0x04, 0x17
        /*001a*/ 	.short	(.L_31 - .L_30)
.L_30:
        /*001c*/ 	.word	0x00000000
        /*0020*/ 	.short	0x0000
        /*0022*/ 	.short	0x0000
        /*0024*/ 	.byte	0x00, 0xf0, 0x11, 0x00


	//----- nvinfo : EIATTR_SPARSE_MMA_MASK
	.align		4
.L_31:
        /*0028*/ 	.byte	0x03, 0x50
        /*002a*/ 	.short	0x0000


	//----- nvinfo : EIATTR_MAXREG_COUNT
	.align		4
        /*002c*/ 	.byte	0x03, 0x1b
        /*002e*/ 	.short	0x00ff


	//----- nvinfo : EIATTR_MERCURY_ISA_VERSION
	.align		4
        /*0030*/ 	.byte	0x03, 0x5f
        /*0032*/ 	.short	0x0101


	//----- nvinfo : EIATTR_VRC_CTA_INIT_COUNT
	.align		4
        /*0034*/ 	.byte	0x02, 0x4a
	.zero		1
	.zero		1


	//----- nvinfo : EIATTR_EXIT_INSTR_OFFSETS
	.align		4
        /*0038*/ 	.byte	0x04, 0x1c
        /*003a*/ 	.short	(.L_33 - .L_32)


	//   ....[0]....
.L_32:
        /*003c*/ 	.word	0x00000070


	//   ....[1]....
        /*0040*/ 	.word	0x000000c0


	//----- nvinfo : EIATTR_CBANK_PARAM_SIZE
	.align		4
.L_33:
        /*0044*/ 	.byte	0x03, 0x19
        /*0046*/ 	.short	0x0010


	//----- nvinfo : EIATTR_PARAM_CBANK
	.align		4
        /*0048*/ 	.byte	0x04, 0x0a
        /*004a*/ 	.short	(.L_35 - .L_34)
	.align		4
.L_34:
        /*004c*/ 	.word	index@(.nv.constant0._Z21init_vector_with_zeroiPf)
        /*0050*/ 	.short	0x0380
        /*0052*/ 	.short	0x0010


	//----- nvinfo : EIATTR_SW_WAR
	.align		4
.L_35:
        /*0054*/ 	.byte	0x04, 0x36
        /*0056*/ 	.short	(.L_37 - .L_36)
.L_36:
        /*0058*/ 	.word	0x00000008
.L_37:


//--------------------- .nv.info._Z18matrix_vector_multiPiPfS_S0_S0_iiiS0_S_ --------------------------
	.section	.nv.info._Z18matrix_vector_multiPiPfS_S0_S0_iiiS0_S_,"",@"SHT_CUDA_INFO"
	.sectionflags	@""
	.align	4


	//----- nvinfo : EIATTR_CUDA_API_VERSION
	.align		4
        /*0000*/ 	.byte	0x04, 0x37
        /*0002*/ 	.short	(.L_39 - .L_38)
.L_38:
        /*0004*/ 	.word	0x00000082


	//----- nvinfo : EIATTR_KPARAM_INFO
	.align		4
.L_39:
        /*0008*/ 	.byte	0x04, 0x17
        /*000a*/ 	.short	(.L_41 - .L_40)
.L_40:
        /*000c*/ 	.word	0x00000000
        /*0010*/ 	.short	0x000a
        /*0012*/ 	.short	0x0048
        /*0014*/ 	.byte	0x00, 0xf5, 0x21, 0x00


	//----- nvinfo : EIATTR_KPARAM_INFO
	.align		4
.L_41:
        /*0018*/ 	.byte	0x04, 0x17
        /*001a*/ 	.short	(.L_43 - .L_42)
.L_42:
        /*001c*/ 	.word	0x00000000
        /*0020*/ 	.short	0x0009
        /*0022*/ 	.short	0x0040
        /*0024*/ 	.byte	0x00, 0xf5, 0x21, 0x00


	//----- nvinfo : EIATTR_KPARAM_INFO
	.align		4
.L_43:
        /*0028*/ 	.byte	0x04, 0x17
        /*002a*/ 	.short	(.L_45 - .L_44)
.L_44:
        /*002c*/ 	.word	0x00000000
        /*0030*/ 	.short	0x0008
        /*0032*/ 	.short	0x0038
        /*0034*/ 	.byte	0x00, 0xf0, 0x11, 0x00


	//----- nvinfo : EIATTR_KPARAM_INFO
	.align		4
.L_45:
        /*0038*/ 	.byte	0x04, 0x17
        /*003a*/ 	.short	(.L_47 - .L_46)
.L_46:
        /*003c*/ 	.word	0x00000000
        /*0040*/ 	.short	0x0007
        /*0042*/ 	.short	0x0034
        /*0044*/ 	.byte	0x00, 0xf0, 0x11, 0x00


	//----- nvinfo : EIATTR_KPARAM_INFO
	.align		4
.L_47:
        /*0048*/ 	.byte	0x04, 0x17
        /*004a*/ 	.short	(.L_49 - .L_48)
.L_48:
        /*004c*/ 	.word	0x00000000
        /*0050*/ 	.short	0x0006
        /*0052*/ 	.short	0x0030
        /*0054*/ 	.byte	0x00, 0xf0, 0x11, 0x00


	//----- nvinfo : EIATTR_KPARAM_INFO
	.align		4
.L_49:
        /*0058*/ 	.byte	0x04, 0x17
        /*005a*/ 	.short	(.L_51 - .L_50)
.L_50:
        /*005c*/ 	.word	0x00000000
        /*0060*/ 	.short	0x0005
        /*0062*/ 	.short	0x0028
        /*0064*/ 	.byte	0x00, 0xf5, 0x21, 0x00


	//----- nvinfo : EIATTR_KPARAM_INFO
	.align		4
.L_51:
        /*0068*/ 	.byte	0x04, 0x17
        /*006a*/ 	.short	(.L_53 - .L_52)
.L_52:
        /*006c*/ 	.word	0x00000000
        /*0070*/ 	.short	0x0004
        /*0072*/ 	.short	0x0020
        /*0074*/ 	.byte	0x00, 0xf5, 0x21, 0x00


	//----- nvinfo : EIATTR_KPARAM_INFO
	.align		4
.L_53:
        /*0078*/ 	.byte	0x04, 0x17
        /*007a*/ 	.short	(.L_55 - .L_54)
.L_54:
        /*007c*/ 	.word	0x00000000
        /*0080*/ 	.short	0x0003
        /*0082*/ 	.short	0x0018
        /*0084*/ 	.byte	0x00, 0xf5, 0x21, 0x00


	//----- nvinfo : EIATTR_KPARAM_INFO
	.align		4
.L_55:
        /*0088*/ 	.byte	0x04, 0x17
        /*008a*/ 	.short	(.L_57 - .L_56)
.L_56:
        /*008c*/ 	.word	0x00000000
        /*0090*/ 	.short	0x0002
        /*0092*/ 	.short	0x0010
        /*0094*/ 	.byte	0x00, 0xf5, 0x21, 0x00


	//----- nvinfo : EIATTR_KPARAM_INFO
	.align		4
.L_57:
        /*0098*/ 	.byte	0x04, 0x17
        /*009a*/ 	.short	(.L_59 - .L_58)
.L_58:
        /*009c*/ 	.word	0x00000000
        /*00a0*/ 	.short	0x0001
        /*00a2*/ 	.short	0x0008
        /*00a4*/ 	.byte	0x00, 0xf5, 0x21, 0x00


	//----- nvinfo : EIATTR_KPARAM_INFO
	.align		4
.L_59:
        /*00a8*/ 	.byte	0x04, 0x17
        /*00aa*/ 	.short	(.L_61 - .L_60)
.L_60:
        /*00ac*/ 	.word	0x00000000
        /*00b0*/ 	.short	0x0000
        /*00b2*/ 	.short	0x0000
        /*00b4*/ 	.byte	0x00, 0xf0, 0x11, 0x00


	//----- nvinfo : EIATTR_SPARSE_MMA_MASK
	.align		4
.L_61:
        /*00b8*/ 	.byte	0x03, 0x50
        /*00ba*/ 	.short	0x0000


	//----- nvinfo : EIATTR_MAXREG_COUNT
	.align		4
        /*00bc*/ 	.byte	0x03, 0x1b
        /*00be*/ 	.short	0x00ff


	//----- nvinfo : EIATTR_MERCURY_ISA_VERSION
	.align		4
        /*00c0*/ 	.byte	0x03, 0x5f
        /*00c2*/ 	.short	0x0101


	//----- nvinfo : EIATTR_VRC_CTA_INIT_COUNT
	.align		4
        /*00c4*/ 	.byte	0x02, 0x4a
	.zero		1
	.zero		1


	//----- nvinfo : EIATTR_EXIT_INSTR_OFFSETS
	.align		4
        /*00c8*/ 	.byte	0x04, 0x1c
        /*00ca*/ 	.short	(.L_63 - .L_62)


	//   ....[0]....
.L_62:
        /*00cc*/ 	.word	0x00000070


	//   ....[1]....
        /*00d0*/ 	.word	0x00000130


	//   ....[2]....
        /*00d4*/ 	.word	0x00000310


	//   ....[3]....
        /*00d8*/ 	.word	0x00000560


	//   ....[4]....
        /*00dc*/ 	.word	0x000005a0


	//   ....[5]....
        /*00e0*/ 	.word	0x00000850


	//----- nvinfo : EIATTR_CRS_STACK_SIZE
	.align		4
.L_63:
        /*00e4*/ 	.byte	0x04, 0x1e
        /*00e6*/ 	.short	(.L_65 - .L_64)
.L_64:
        /*00e8*/ 	.word	0x00000000


	//----- nvinfo : EIATTR_CBANK_PARAM_SIZE
	.align		4
.L_65:
        /*00ec*/ 	.byte	0x03, 0x19
        /*00ee*/ 	.short	0x0050


	//----- nvinfo : EIATTR_PARAM_CBANK
	.align		4
        /*00f0*/ 	.byte	0x04, 0x0a
        /*00f2*/ 	.short	(.L_67 - .L_66)
	.align		4
.L_66:
        /*00f4*/ 	.word	index@(.nv.constant0._Z18matrix_vector_multiPiPfS_S0_S0_iiiS0_S_)
        /*00f8*/ 	.short	0x0380
        /*00fa*/ 	.short	0x0050


	//----- nvinfo : EIATTR_SW_WAR
	.align		4
.L_67:
        /*00fc*/ 	.byte	0x04, 0x36
        /*00fe*/ 	.short	(.L_69 - .L_68)
.L_68:
        /*0100*/ 	.word	0x00000008
.L_69:


//--------------------- .nv.info._Z15check_iterationifPfS_Pb --------------------------
	.section	.nv.info._Z15check_iterationifPfS_Pb,"",@"SHT_CUDA_INFO"
	.sectionflags	@""
	.align	4


	//----- nvinfo : EIATTR_CUDA_API_VERSION
	.align		4
        /*0000*/ 	.byte	0x04, 0x37
        /*0002*/ 	.short	(.L_71 - .L_70)
.L_70:
        /*0004*/ 	.word	0x00000082


	//----- nvinfo : EIATTR_KPARAM_INFO
	.align		4
.L_71:
        /*0008*/ 	.byte	0x04, 0x17
        /*000a*/ 	.short	(.L_73 - .L_72)
.L_72:
        /*000c*/ 	.word	0x00000000
        /*0010*/ 	.short	0x0004
        /*0012*/ 	.short	0x0018
        /*0014*/ 	.byte	0x00, 0xf5, 0x21, 0x00


	//----- nvinfo : EIATTR_KPARAM_INFO
	.align		4
.L_73:
        /*0018*/ 	.byte	0x04, 0x17
        /*001a*/ 	.short	(.L_75 - .L_74)
.L_74:
        /*001c*/ 	.word	0x00000000
        /*0020*/ 	.short	0x0003
        /*0022*/ 	.short	0x0010
        /*0024*/ 	.byte	0x00, 0xf5, 0x21, 0x00


	//----- nvinfo : EIATTR_KPARAM_INFO
	.align		4
.L_75:
        /*0028*/ 	.byte	0x04, 0x17
        /*002a*/ 	.short	(.L_77 - .L_76)
.L_76:
        /*002c*/ 	.word	0x00000000
        /*0030*/ 	.short	0x0002
        /*0032*/ 	.short	0x0008
        /*0034*/ 	.byte	0x00, 0xf5, 0x21, 0x00


	//----- nvinfo : EIATTR_KPARAM_INFO
	.align		4
.L_77:
        /*0038*/ 	.byte	0x04, 0x17
        /*003a*/ 	.short	(.L_79 - .L_78)
.L_78:
        /*003c*/ 	.word	0x00000000
        /*0040*/ 	.short	0x0001
        /*0042*/ 	.short	0x0004
        /*0044*/ 	.byte	0x00, 0xf0, 0x11, 0x00


	//----- nvinfo : EIATTR_KPARAM_INFO
	.align		4
.L_79:
        /*0048*/ 	.byte	0x04, 0x17
        /*004a*/ 	.short	(.L_81 - .L_80)
.L_80:
        /*004c*/ 	.word	0x00000000
        /*0050*/ 	.short	0x0000
        /*0052*/ 	.short	0x0000
        /*0054*/ 	.byte	0x00, 0xf0, 0x11, 0x00


	//----- nvinfo : EIATTR_SPARSE_MMA_MASK
	.align		4
.L_81:
        /*0058*/ 	.byte	0x03, 0x50
        /*005a*/ 	.short	0x0000


	//----- nvinfo : EIATTR_MAXREG_COUNT
	.align		4
        /*005c*/ 	.byte	0x03, 0x1b
        /*005e*/ 	.short	0x00ff


	//----- nvinfo : EIATTR_MERCURY_ISA_VERSION
	.align		4
        /*0060*/ 	.byte	0x03, 0x5f
        /*0062*/ 	.short	0x0101


	//----- nvinfo : EIATTR_VRC_CTA_INIT_COUNT
	.align		4
        /*0064*/ 	.byte	0x02, 0x4a
	.zero		1
	.zero		1


	//----- nvinfo : EIATTR_EXIT_INSTR_OFFSETS
	.align		4
        /*0068*/ 	.byte	0x04, 0x1c
        /*006a*/ 	.short	(.L_83 - .L_82)


	//   ....[0]....
.L_82:
        /*006c*/ 	.word	0x00000070


	//   ....[1]....
        /*0070*/ 	.word	0x00000120


	//   ....[2]....
        /*0074*/ 	.word	0x00000160


	//----- nvinfo : EIATTR_CBANK_PARAM_SIZE
	.align		4
.L_83:
        /*0078*/ 	.byte	0x03, 0x19
        /*007a*/ 	.short	0x0020


	//----- nvinfo : EIATTR_PARAM_CBANK
	.align		4
        /*007c*/ 	.byte	0x04, 0x0a
        /*007e*/ 	.short	(.L_85 - .L_84)
	.align		4
.L_84:
        /*0080*/ 	.word	index@(.nv.constant0._Z15check_iterationifPfS_Pb)
        /*0084*/ 	.short	0x0380
        /*0086*/ 	.short	0x0020


	//----- nvinfo : EIATTR_SW_WAR
	.align		4
.L_85:
        /*0088*/ 	.byte	0x04, 0x36
        /*008a*/ 	.short	(.L_87 - .L_86)
.L_86:
        /*008c*/ 	.word	0x00000008
.L_87:


//--------------------- .nv.info._Z6jacobiiPiPfS_S0_S0_iS0_iiS0_S_ --------------------------
	.section	.nv.info._Z6jacobiiPiPfS_S0_S0_iS0_iiS0_S_,"",@"SHT_CUDA_INFO"
	.sectionflags	@""
	.align	4


	//----- nvinfo : EIATTR_CUDA_API_VERSION
	.align		4
        /*0000*/ 	.byte	0x04, 0x37
        /*0002*/ 	.short	(.L_89 - .L_88)
.L_88:
        /*0004*/ 	.word	0x00000082


	//----- nvinfo : EIATTR_KPARAM_INFO
	.align		4
.L_89:
        /*0008*/ 	.byte	0x04, 0x17
        /*000a*/ 	.short	(.L_91 - .L_90)
.L_90:
        /*000c*/ 	.word	0x00000000
        /*0010*/ 	.short	0x000b
        /*0012*/ 	.short	0x0050
        /*0014*/ 	.byte	0x00, 0xf5, 0x21, 0x00


	//----- nvinfo : EIATTR_KPARAM_INFO
	.align		4
.L_91:
        /*0018*/ 	.byte	0x04, 0x17
        /*001a*/ 	.short	(.L_93 - .L_92)
.L_92:
        /*001c*/ 	.word	0x00000000
        /*0020*/ 	.short	0x000a
        /*0022*/ 	.short	0x0048
        /*0024*/ 	.byte	0x00, 0xf5, 0x21, 0x00


	//----- nvinfo : EIATTR_KPARAM_INFO
	.align		4
.L_93:
        /*0028*/ 	.byte	0x04, 0x17
        /*002a*/ 	.short	(.L_95 - .L_94)
.L_94:
        /*002c*/ 	.word	0x00000000
        /*0030*/ 	.short	0x0009
        /*0032*/ 	.short	0x0044
        /*0034*/ 	.byte	0x00, 0xf0, 0x11, 0x00


	//----- nvinfo : EIATTR_KPARAM_INFO
	.align		4
.L_95:
        /*0038*/ 	.byte	0x04, 0x17
        /*003a*/ 	.short	(.L_97 - .L_96)
.L_96:
        /*003c*/ 	.word	0x00000000
        /*0040*/ 	.short	0x0008
        /*0042*/ 	.short	0x0040
        /*0044*/ 	.byte	0x00, 0xf0, 0x11, 0x00


	//----- nvinfo : EIATTR_KPARAM_INFO
	.align		4
.L_97:
        /*0048*/ 	.byte	0x04, 0x17
        /*004a*/ 	.short	(.L_99 - .L_98)
.L_98:
        /*004c*/ 	.word	0x00000000
        /*0050*/ 	.short	0x0007
        /*0052*/ 	.short	0x0038
        /*0054*/ 	.byte	0x00, 0xf5, 0x21, 0x00


	//----- nvinfo : EIATTR_KPARAM_INFO
	.align		4
.L_99:
        /*0058*/ 	.byte	0x04, 0x17
        /*005a*/ 	.short	(.L_101 - .L_100)
.L_100:
        /*005c*/ 	.word	0x00000000
        /*0060*/ 	.short	0x0006
        /*0062*/ 	.short	0x0030
        /*0064*/ 	.byte	0x00, 0xf0, 0x11, 0x00


	//----- nvinfo : EIATTR_KPARAM_INFO
	.align		4
.L_101:
        /*0068*/ 	.byte	0x04, 0x17
        /*006a*/ 	.short	(.L_103 - .L_102)
.L_102:
        /*006c*/ 	.word	0x00000000
        /*0070*/ 	.short	0x0005
        /*0072*/ 	.short	0x0028
        /*0074*/ 	.byte	0x00, 0xf5, 0x21, 0x00


	//----- nvinfo : EIATTR_KPARAM_INFO
	.align		4
.L_103:
        /*0078*/ 	.byte	0x04, 0x17
        /*007a*/ 	.short	(.L_105 - .L_104)
.L_104:
        /*007c*/ 	.word	0x00000000
        /*0080*/ 	.short	0x0004
        /*0082*/ 	.short	0x0020
        /*0084*/ 	.byte	0x00, 0xf5, 0x21, 0x00


	//----- nvinfo : EIATTR_KPARAM_INFO
	.align		4
.L_105:
        /*0088*/ 	.byte	0x04, 0x17
        /*008a*/ 	.short	(.L_107 - .L_106)
.L_106:
        /*008c*/ 	.word	0x00000000
        /*0090*/ 	.short	0x0003
        /*0092*/ 	.short	0x0018
        /*0094*/ 	.byte	0x00, 0xf5, 0x21, 0x00


	//----- nvinfo : EIATTR_KPARAM_INFO
	.align		4
.L_107:
        /*0098*/ 	.byte	0x04, 0x17
        /*009a*/ 	.short	(.L_109 - .L_108)
.L_108:
        /*009c*/ 	.word	0x00000000
        /*00a0*/ 	.short	0x0002
        /*00a2*/ 	.short	0x0010
        /*00a4*/ 	.byte	0x00, 0xf5, 0x21, 0x00


	//----- nvinfo : EIATTR_KPARAM_INFO
	.align		4
.L_109:
        /*00a8*/ 	.byte	0x04, 0x17
        /*00aa*/ 	.short	(.L_111 - .L_110)
.L_110:
        /*00ac*/ 	.word	0x00000000
        /*00b0*/ 	.short	0x0001
        /*00b2*/ 	.short	0x0008
        /*00b4*/ 	.byte	0x00, 0xf5, 0x21, 0x00


	//----- nvinfo : EIATTR_KPARAM_INFO
	.align		4
.L_111:
        /*00b8*/ 	.byte	0x04, 0x17
        /*00ba*/ 	.short	(.L_113 - .L_112)
.L_112:
        /*00bc*/ 	.word	0x00000000
        /*00c0*/ 	.short	0x0000
        /*00c2*/ 	.short	0x0000
        /*00c4*/ 	.byte	0x00, 0xf0, 0x11, 0x00


	//----- nvinfo : EIATTR_SPARSE_MMA_MASK
	.align		4
.L_113:
        /*00c8*/ 	.byte	0x03, 0x50
        /*00ca*/ 	.short	0x0000


	//----- nvinfo : EIATTR_MAXREG_COUNT
	.align		4
        /*00cc*/ 	.byte	0x03, 0x1b
        /*00ce*/ 	.short	0x00ff


	//----- nvinfo : EIATTR_MERCURY_ISA_VERSION
	.align		4
        /*00d0*/ 	.byte	0x03, 0x5f
        /*00d2*/ 	.short	0x0101


	//----- nvinfo : EIATTR_VRC_CTA_INIT_COUNT
	.align		4
        /*00d4*/ 	.byte	0x02, 0x4a
	.zero		1
	.zero		1


	//----- nvinfo : EIATTR_EXIT_INSTR_OFFSETS
	.align		4
        /*00d8*/ 	.byte	0x04, 0x1c
        /*00da*/ 	.short	(.L_115 - .L_114)


	//   ....[0]....
.L_114:
        /*00dc*/ 	.word	0x00000070


	//   ....[1]....
        /*00e0*/ 	.word	0x000008c0


	//   ....[2]....
        /*00e4*/ 	.word	0x00000de0


	//----- nvinfo : EIATTR_CRS_STACK_SIZE
	.align		4
.L_115:
        /*00e8*/ 	.byte	0x04, 0x1e
        /*00ea*/ 	.short	(.L_117 - .L_116)
.L_116:
        /*00ec*/ 	.word	0x00000000


	//----- nvinfo : EIATTR_CBANK_PARAM_SIZE
	.align		4
.L_117:
        /*00f0*/ 	.byte	0x03, 0x19
        /*00f2*/ 	.short	0x0058


	//----- nvinfo : EIATTR_PARAM_CBANK
	.align		4
        /*00f4*/ 	.byte	0x04, 0x0a
        /*00f6*/ 	.short	(.L_119 - .L_118)
	.align		4
.L_118:
        /*00f8*/ 	.word	index@(.nv.constant0._Z6jacobiiPiPfS_S0_S0_iS0_iiS0_S_)
        /*00fc*/ 	.short	0x0380
        /*00fe*/ 	.short	0x0058


	//----- nvinfo : EIATTR_SW_WAR
	.align		4
.L_119:
        /*0100*/ 	.byte	0x04, 0x36
        /*0102*/ 	.short	(.L_121 - .L_120)
.L_120:
        /*0104*/ 	.word	0x00000008
.L_121:


//--------------------- .nv.callgraph             --------------------------
	.section	.nv.callgraph,"",@"SHT_CUDA_CALLGRAPH"
	.align	4
	.sectionentsize	8
	.align		4
        /*0000*/ 	.word	0x00000000
	.align		4
        /*0004*/ 	.word	0xffffffff
	.align		4
        /*0008*/ 	.word	0x00000000
	.align		4
        /*000c*/ 	.word	0xfffffffe
	.align		4
        /*0010*/ 	.word	0x00000000
	.align		4
        /*0014*/ 	.word	0xfffffffd
	.align		4
        /*0018*/ 	.word	0x00000000
	.align		4
        /*001c*/ 	.word	0xfffffffc


//--------------------- .text._Z21init_vector_with_zeroiPf --------------------------
	.section	.text._Z21init_vector_with_zeroiPf,"ax",@progbits
	.align	128
        .global         _Z21init_vector_with_zeroiPf
        .type           _Z21init_vector_with_zeroiPf,@function
        .size           _Z21init_vector_with_zeroiPf,(.L_x_38 - _Z21init_vector_with_zeroiPf)
        .other          _Z21init_vector_with_zeroiPf,@"STO_CUDA_ENTRY STV_DEFAULT"
_Z21init_vector_with_zeroiPf:
.text._Z21init_vector_with_zeroiPf:
[----:B------:R-:W-:Y:S01]  /*0000*/  LDC R1, c[0x0][0x37c] ;  /* 0x0000df00ff017b82 */ /* 0x000fe20000000800 */
[----:B------:R-:W0:Y:S01]  /*0010*/  S2R R5, SR_CTAID.X ;  /* 0x0000000000057919 */ /* 0x000e220000002500 */
[----:B------:R-:W0:Y:S01]  /*0020*/  LDCU UR4, c[0x0][0x360] ;  /* 0x00006c00ff0477ac */ /* 0x000e220008000800 */
[----:B------:R-:W0:Y:S01]  /*0030*/  S2R R0, SR_TID.X ;  /* 0x0000000000007919 */ /* 0x000e220000002100 */
[----:B------:R-:W1:Y:S01]  /*0040*/  LDCU UR5, c[0x0][0x380] ;  /* 0x00007000ff0577ac */ /* 0x000e620008000800 */
[----:B0-----:R-:W-:-:S05]  /*0050*/  IMAD R5, R5, UR4, R0 ;  /* 0x0000000405057c24 */ /* 0x001fca000f8e0200 */
[----:B-1----:R-:W-:-:S13]  /*0060*/  ISETP.GE.AND P0, PT, R5, UR5, PT ;  /* 0x0000000505007c0c */ /* 0x002fda000bf06270 */
[----:B------:R-:W-:Y:S05]  /*0070*/  @P0 EXIT ;  /* 0x000000000000094d */ /* 0x000fea0003800000 */
[----:B------:R-:W0:Y:S01]  /*0080*/  LDC.64 R2, c[0x0][0x388] ;  /* 0x0000e200ff027b82 */ /* 0x000e220000000a00 */
[----:B------:R-:W1:Y:S01]  /*0090*/  LDCU.64 UR4, c[0x0][0x358] ;  /* 0x00006b00ff0477ac */ /* 0x000e620008000a00 */
[----:B0-----:R-:W-:-:S05]  /*00a0*/  IMAD.WIDE R2, R5, 0x4, R2 ;  /* 0x0000000405027825 */ /* 0x001fca00078e0202 */
[----:B-1----:R-:W-:Y:S01]  /*00b0*/  STG.E desc[UR4][R2.64], RZ ;  /* 0x000000ff02007986 */ /* 0x002fe2000c101904 */
[----:B------:R-:W-:Y:S05]  /*00c0*/  EXIT ;  /* 0x000000000000794d */ /* 0x000fea0003800000 */
.L_x_0:
[----:B------:R-:W-:-:S00]  /*00d0*/  BRA `(.L_x_0) ;  /* 0xfffffffc00fc7947 */ /* 0x000fc0000383ffff */
[----:B------:R-:W-:-:S00]  /*00e0*/  NOP ;  /* 0x0000000000007918 */ /* 0x000fc00000000000 */
        /* <DEDUP_REMOVED lines=9> */
.L_x_38:


//--------------------- .text._Z18matrix_vector_multiPiPfS_S0_S0_iiiS0_S_ --------------------------
	.section	.text._Z18matrix_vector_multiPiPfS_S0_S0_iiiS0_S_,"ax",@progbits
	.align	128
        .global         _Z18matrix_vector_multiPiPfS_S0_S0_iiiS0_S_
        .type           _Z18matrix_vector_multiPiPfS_S0_S0_iiiS0_S_,@function
        .size           _Z18matrix_vector_multiPiPfS_S0_S0_iiiS0_S_,(.L_x_39 - _Z18matrix_vector_multiPiPfS_S0_S0_iiiS0_S_)
        .other          _Z18matrix_vector_multiPiPfS_S0_S0_iiiS0_S_,@"STO_CUDA_ENTRY STV_DEFAULT"
_Z18matrix_vector_multiPiPfS_S0_S0_iiiS0_S_:
.text._Z18matrix_vector_multiPiPfS_S0_S0_iiiS0_S_:
        /* <DEDUP_REMOVED lines=9> */
[----:B------:R-:W1:Y:S07]  /*0090*/  LDCU.64 UR4, c[0x0][0x358] ;  /* 0x00006b00ff0477ac */ /* 0x000e6e0008000a00 */
[----:B------:R-:W2:Y:S01]  /*00a0*/  LDC.64 R4, c[0x0][0x388] ;  /* 0x0000e200ff047b82 */ /* 0x000ea20000000a00 */
[----:B0-----:R-:W-:-:S05]  /*00b0*/  IMAD.WIDE R2, R11, 0x4, R2 ;  /* 0x000000040b027825 */ /* 0x001fca00078e0202 */
[----:B-1----:R0:W-:Y:S01]  /*00c0*/  STG.E desc[UR4][R2.64], RZ ;  /* 0x000000ff02007986 */ /* 0x0021e2000c101904 */
[----:B--2---:R-:W-:-:S06]  /*00d0*/  IMAD.WIDE R4, R11, 0x4, R4 ;  /* 0x000000040b047825 */ /* 0x004fcc00078e0204 */
[----:B------:R-:W2:Y:S02]  /*00e0*/  LDG.E R4, desc[UR4][R4.64] ;  /* 0x0000000404047981 */ /* 0x000ea4000c1e1900 */
[----:B--2---:R-:W-:-:S13]  /*00f0*/  ISETP.GT.AND P0, PT, R4, -0x1, PT ;  /* 0xffffffff0400780c */ /* 0x004fda0003f04270 */
[----:B0-----:R-:W-:Y:S05]  /*0100*/  @P0 BRA `(.L_x_1) ;  /* 0x0000000400180947 */ /* 0x001fea0003800000 */
[----:B------:R-:W0:Y:S02]  /*0110*/  LDC R0, c[0x0][0x3b8] ;  /* 0x0000ee00ff007b82 */ /* 0x000e240000000800 */
[----:B0-----:R-:W-:-:S13]  /*0120*/  ISETP.GE.AND P0, PT, R0, 0x1, PT ;  /* 0x000000010000780c */ /* 0x001fda0003f06270 */
[----:B------:R-:W-:Y:S05]  /*0130*/  @!P0 EXIT ;  /* 0x000000000000894d */ /* 0x000fea0003800000 */
[----:B------:R-:W-:Y:S01]  /*0140*/  LOP3.LUT R4, RZ, R4, RZ, 0x33, !PT ;  /* 0x00000004ff047212 */ /* 0x000fe200078e33ff */
[----:B------:R-:W-:Y:S01]  /*0150*/  BSSY.RECONVERGENT B0, `(.L_x_2) ;  /* 0x000001b000007945 */ /* 0x000fe20003800200 */
[----:B------:R-:W-:-:S03]  /*0160*/  IMAD.MOV.U32 R7, RZ, RZ, RZ ;  /* 0x000000ffff077224 */ /* 0x000fc600078e00ff */
[----:B------:R-:W-:-:S05]  /*0170*/  IMAD R5, R4, R0, RZ ;  /* 0x0000000004057224 */ /* 0x000fca00078e02ff */
[----:B------:R-:W-:-:S04]  /*0180*/  IADD3 R0, PT, PT, R5, R0, RZ ;  /* 0x0000000005007210 */ /* 0x000fc80007ffe0ff */
[----:B------:R-:W-:-:S05]  /*0190*/  VIADDMNMX R4, R5, 0x1, R0, !PT ;  /* 0x0000000105047846 */ /* 0x000fca0007800100 */
[----:B------:R-:W-:Y:S01]  /*01a0*/  IMAD.IADD R6, R4, 0x1, -R5 ;  /* 0x0000000104067824 */ /* 0x000fe200078e0a05 */
[----:B------:R-:W-:-:S04]  /*01b0*/  IADD3 R4, PT, PT, R5, -R4, RZ ;  /* 0x8000000405047210 */ /* 0x000fc80007ffe0ff */
[----:B------:R-:W-:Y:S02]  /*01c0*/  LOP3.LUT P0, R6, R6, 0x3, RZ, 0xc0, !PT ;  /* 0x0000000306067812 */ /* 0x000fe4000780c0ff */
[----:B------:R-:W-:-:S11]  /*01d0*/  ISETP.GT.U32.AND P1, PT, R4, -0x4, PT ;  /* 0xfffffffc0400780c */ /* 0x000fd60003f24070 */
[----:B------:R-:W-:Y:S05]  /*01e0*/  @!P0 BRA `(.L_x_3) ;  /* 0x0000000000448947 */ /* 0x000fea0003800000 */
[----:B------:R-:W0:Y:S01]  /*01f0*/  LDC.64 R8, c[0x0][0x3a8] ;  /* 0x0000ea00ff087b82 */ /* 0x000e220000000a00 */
[----:B------:R-:W-:Y:S01]  /*0200*/  IADD3 R6, PT, PT, -R6, RZ, RZ ;  /* 0x000000ff06067210 */ /* 0x000fe20007ffe1ff */
[----:B------:R-:W-:-:S06]  /*0210*/  IMAD.MOV.U32 R7, RZ, RZ, RZ ;  /* 0x000000ffff077224 */ /* 0x000fcc00078e00ff */
[----:B------:R-:W1:Y:S08]  /*0220*/  LDC.64 R10, c[0x0][0x3c0] ;  /* 0x0000f000ff0a7b82 */ /* 0x000e700000000a00 */
[----:B------:R-:W2:Y:S02]  /*0230*/  LDC.64 R12, c[0x0][0x3c8] ;  /* 0x0000f200ff0c7b82 */ /* 0x000ea40000000a00 */
.L_x_4:
[----:B--2---:R-:W-:-:S06]  /*0240*/  IMAD.WIDE R14, R5, 0x4, R12 ;  /* 0x00000004050e7825 */ /* 0x004fcc00078e020c */
[----:B------:R-:W0:Y:S01]  /*0250*/  LDG.E R15, desc[UR4][R14.64] ;  /* 0x000000040e0f7981 */ /* 0x000e22000c1e1900 */
[----:B-1----:R-:W-:-:S06]  /*0260*/  IMAD.WIDE R16, R5, 0x4, R10 ;  /* 0x0000000405107825 */ /* 0x002fcc00078e020a */
[----:B------:R-:W2:Y:S01]  /*0270*/  LDG.E R16, desc[UR4][R16.64] ;  /* 0x0000000410107981 */ /* 0x000ea2000c1e1900 */
[----:B0-----:R-:W-:-:S06]  /*0280*/  IMAD.WIDE R18, R15, 0x4, R8 ;  /* 0x000000040f127825 */ /* 0x001fcc00078e0208 */
[----:B------:R-:W2:Y:S01]  /*0290*/  LDG.E R18, desc[UR4][R18.64] ;  /* 0x0000000412127981 */ /* 0x000ea2000c1e1900 */
[----:B------:R-:W-:-:S04]  /*02a0*/  IADD3 R6, PT, PT, R6, 0x1, RZ ;  /* 0x0000000106067810 */ /* 0x000fc80007ffe0ff */
[----:B------:R-:W-:Y:S01]  /*02b0*/  ISETP.NE.AND P0, PT, R6, RZ, PT ;  /* 0x000000ff0600720c */ /* 0x000fe20003f05270 */
[----:B------:R-:W-:Y:S02]  /*02c0*/  VIADD R5, R5, 0x1 ;  /* 0x0000000105057836 */ /* 0x000fe40000000000 */
[----:B--23--:R-:W-:-:S05]  /*02d0*/  FFMA R7, R16, R18, R7 ;  /* 0x0000001210077223 */ /* 0x00cfca0000000007 */
[----:B------:R3:W-:Y:S05]  /*02e0*/  STG.E desc[UR4][R2.64], R7 ;  /* 0x0000000702007986 */ /* 0x0007ea000c101904 */
[----:B------:R-:W-:Y:S05]  /*02f0*/  @P0 BRA `(.L_x_4) ;  /* 0xfffffffc00d00947 */ /* 0x000fea000383ffff */
.L_x_3:
[----:B------:R-:W-:Y:S05]  /*0300*/  BSYNC.RECONVERGENT B0 ;  /* 0x0000000000007941 */ /* 0x000fea0003800200 */
.L_x_2:
[----:B------:R-:W-:Y:S05]  /*0310*/  @P1 EXIT ;  /* 0x000000000000194d */ /* 0x000fea0003800000 */
[----:B------:R-:W0:Y:S08]  /*0320*/  LDC.64 R8, c[0x0][0x3c8] ;  /* 0x0000f200ff087b82 */ /* 0x000e300000000a00 */
[----:B------:R-:W1:Y:S01]  /*0330*/  LDC.64 R10, c[0x0][0x3c0] ;  /* 0x0000f000ff0a7b82 */ /* 0x000e620000000a00 */
[----:B0-----:R-:W-:-:S05]  /*0340*/  IADD3 R8, P1, PT, R8, 0x8, RZ ;  /* 0x0000000808087810 */ /* 0x001fca0007f3e0ff */
[----:B------:R-:W-:Y:S01]  /*0350*/  IMAD.X R9, RZ, RZ, R9, P1 ;  /* 0x000000ffff097224 */ /* 0x000fe200008e0609 */
[----:B-1----:R-:W-:-:S04]  /*0360*/  IADD3 R10, P0, PT, R10, 0x8, RZ ;  /* 0x000000080a0a7810 */ /* 0x002fc80007f1e0ff */
[----:B------:R-:W-:-:S09]  /*0370*/  IADD3.X R11, PT, PT, RZ, R11, RZ, P0, !PT ;  /* 0x0000000bff0b7210 */ /* 0x000fd200007fe4ff */
.L_x_5:
[C---:B------:R-:W-:Y:S01]  /*0380*/  IMAD.WIDE R14, R5.reuse, 0x4, R8 ;  /* 0x00000004050e7825 */ /* 0x040fe200078e0208 */
[----:B------:R-:W0:Y:S04]  /*0390*/  LDC.64 R16, c[0x0][0x3a8] ;  /* 0x0000ea00ff107b82 */ /* 0x000e280000000a00 */
[----:B-1----:R-:W0:Y:S01]  /*03a0*/  LDG.E R19, desc[UR4][R14.64+-0x8] ;  /* 0xfffff8040e137981 */ /* 0x002e22000c1e1900 */
[----:B------:R-:W-:-:S05]  /*03b0*/  IMAD.WIDE R12, R5, 0x4, R10 ;  /* 0x00000004050c7825 */ /* 0x000fca00078e020a */
[----:B------:R-:W2:Y:S01]  /*03c0*/  LDG.E R4, desc[UR4][R12.64+-0x8] ;  /* 0xfffff8040c047981 */ /* 0x000ea2000c1e1900 */
[----:B0-----:R-:W-:-:S06]  /*03d0*/  IMAD.WIDE R18, R19, 0x4, R16 ;  /* 0x0000000413127825 */ /* 0x001fcc00078e0210 */
[----:B------:R-:W2:Y:S02]  /*03e0*/  LDG.E R18, desc[UR4][R18.64] ;  /* 0x0000000412127981 */ /* 0x000ea4000c1e1900 */
[----:B--2---:R-:W-:-:S05]  /*03f0*/  FFMA R23, R4, R18, R7 ;  /* 0x0000001204177223 */ /* 0x004fca0000000007 */
[----:B------:R0:W-:Y:S04]  /*0400*/  STG.E desc[UR4][R2.64], R23 ;  /* 0x0000001702007986 */ /* 0x0001e8000c101904 */
[----:B---3--:R-:W2:Y:S04]  /*0410*/  LDG.E R7, desc[UR4][R14.64+-0x4] ;  /* 0xfffffc040e077981 */ /* 0x008ea8000c1e1900 */
[----:B------:R-:W3:Y:S01]  /*0420*/  LDG.E R4, desc[UR4][R12.64+-0x4] ;  /* 0xfffffc040c047981 */ /* 0x000ee2000c1e1900 */
[----:B--2---:R-:W-:-:S06]  /*0430*/  IMAD.WIDE R6, R7, 0x4, R16 ;  /* 0x0000000407067825 */ /* 0x004fcc00078e0210 */
[----:B------:R-:W3:Y:S02]  /*0440*/  LDG.E R6, desc[UR4][R6.64] ;  /* 0x0000000406067981 */ /* 0x000ee4000c1e1900 */
[----:B---3--:R-:W-:-:S05]  /*0450*/  FFMA R25, R4, R6, R23 ;  /* 0x0000000604197223 */ /* 0x008fca0000000017 */
[----:B------:R1:W-:Y:S04]  /*0460*/  STG.E desc[UR4][R2.64], R25 ;  /* 0x0000001902007986 */ /* 0x0003e8000c101904 */
[----:B------:R-:W2:Y:S04]  /*0470*/  LDG.E R21, desc[UR4][R14.64] ;  /* 0x000000040e157981 */ /* 0x000ea8000c1e1900 */
[----:B------:R-:W3:Y:S01]  /*0480*/  LDG.E R4, desc[UR4][R12.64] ;  /* 0x000000040c047981 */ /* 0x000ee2000c1e1900 */
[----:B--2---:R-:W-:-:S06]  /*0490*/  IMAD.WIDE R20, R21, 0x4, R16 ;  /* 0x0000000415147825 */ /* 0x004fcc00078e0210 */
[----:B------:R-:W3:Y:S02]  /*04a0*/  LDG.E R20, desc[UR4][R20.64] ;  /* 0x0000000414147981 */ /* 0x000ee4000c1e1900 */
[----:B---3--:R-:W-:-:S05]  /*04b0*/  FFMA R19, R4, R20, R25 ;  /* 0x0000001404137223 */ /* 0x008fca0000000019 */
[----:B------:R1:W-:Y:S04]  /*04c0*/  STG.E desc[UR4][R2.64], R19 ;  /* 0x0000001302007986 */ /* 0x0003e8000c101904 */
[----:B0-----:R-:W2:Y:S04]  /*04d0*/  LDG.E R23, desc[UR4][R14.64+0x4] ;  /* 0x000004040e177981 */ /* 0x001ea8000c1e1900 */
[----:B------:R-:W3:Y:S01]  /*04e0*/  LDG.E R4, desc[UR4][R12.64+0x4] ;  /* 0x000004040c047981 */ /* 0x000ee2000c1e1900 */
[----:B--2---:R-:W-:-:S06]  /*04f0*/  IMAD.WIDE R16, R23, 0x4, R16 ;  /* 0x0000000417107825 */ /* 0x004fcc00078e0210 */
[----:B------:R-:W3:Y:S01]  /*0500*/  LDG.E R16, desc[UR4][R16.64] ;  /* 0x0000000410107981 */ /* 0x000ee2000c1e1900 */
[----:B------:R-:W-:-:S04]  /*0510*/  IADD3 R5, PT, PT, R5, 0x4, RZ ;  /* 0x0000000405057810 */ /* 0x000fc80007ffe0ff */
[----:B------:R-:W-:Y:S01]  /*0520*/  ISETP.GE.AND P0, PT, R5, R0, PT ;  /* 0x000000000500720c */ /* 0x000fe20003f06270 */
[----:B---3--:R-:W-:-:S05]  /*0530*/  FFMA R7, R4, R16, R19 ;  /* 0x0000001004077223 */ /* 0x008fca0000000013 */
[----:B------:R1:W-:Y:S07]  /*0540*/  STG.E desc[UR4][R2.64], R7 ;  /* 0x0000000702007986 */ /* 0x0003ee000c101904 */
[----:B------:R-:W-:Y:S05]  /*0550*/  @!P0 BRA `(.L_x_5) ;  /* 0xfffffffc00888947 */ /* 0x000fea000383ffff */
[----:B------:R-:W-:Y:S05]  /*0560*/  EXIT ;  /* 0x000000000000794d */ /* 0x000fea0003800000 */
.L_x_1:
[----:B------:R-:W0:Y:S01]  /*0570*/  LDC R0, c[0x0][0x3b0] ;  /* 0x0000ec00ff007b82 */ /* 0x000e220000000800 */
[----:B------:R-:W-:-:S05]  /*0580*/  IMAD.IADD R11, R11, 0x1, -R4 ;  /* 0x000000010b0b7824 */ /* 0x000fca00078e0a04 */
[----:B0-----:R-:W-:-:S13]  /*0590*/  ISETP.GE.AND P0, PT, R11, R0, PT ;  /* 0x000000000b00720c */ /* 0x001fda0003f06270 */
[----:B------:R-:W-:Y:S05]  /*05a0*/  @P0 EXIT ;  /* 0x000000000000094d */ /* 0x000fea0003800000 */
[----:B------:R-:W0:Y:S01]  /*05b0*/  LDC R10, c[0x0][0x3b8] ;  /* 0x0000ee00ff0a7b82 */ /* 0x000e220000000800 */
[----:B------:R-:W-:Y:S01]  /*05c0*/  HFMA2 R19, -RZ, RZ, 0, 0 ;  /* 0x00000000ff137431 */ /* 0x000fe200000001ff */
[----:B------:R-:W-:-:S06]  /*05d0*/  MOV R17, R11 ;  /* 0x0000000b00117202 */ /* 0x000fcc0000000f00 */
[----:B------:R-:W1:Y:S01]  /*05e0*/  LDC R13, c[0x0][0x3b4] ;  /* 0x0000ed00ff0d7b82 */ /* 0x000e620000000800 */
[----:B0-----:R-:W-:-:S04]  /*05f0*/  IABS R7, R10 ;  /* 0x0000000a00077213 */ /* 0x001fc80000000000 */
[----:B------:R-:W0:Y:S08]  /*0600*/  I2F.RP R6, R7 ;  /* 0x0000000700067306 */ /* 0x000e300000209400 */
[----:B0-----:R-:W0:Y:S02]  /*0610*/  MUFU.RCP R6, R6 ;  /* 0x0000000600067308 */ /* 0x001e240000001000 */
[----:B0-----:R-:W-:-:S02]  /*0620*/  IADD3 R4, PT, PT, R6, 0xffffffe, RZ ;  /* 0x0ffffffe06047810 */ /* 0x001fc40007ffe0ff */
[----:B-1----:R-:W-:-:S04]  /*0630*/  LOP3.LUT R6, R13, R10, RZ, 0x3c, !PT ;  /* 0x0000000a0d067212 */ /* 0x002fc800078e3cff */
[----:B------:R0:W1:Y:S01]  /*0640*/  F2I.FTZ.U32.TRUNC.NTZ R5, R4 ;  /* 0x0000000400057305 */ /* 0x000062000021f000 */
[----:B------:R-:W-:Y:S01]  /*0650*/  ISETP.GE.AND P1, PT, R6, RZ, PT ;  /* 0x000000ff0600720c */ /* 0x000fe20003f26270 */
[----:B0-----:R-:W-:Y:S01]  /*0660*/  IMAD.MOV.U32 R4, RZ, RZ, RZ ;  /* 0x000000ffff047224 */ /* 0x001fe200078e00ff */
[----:B-1----:R-:W-:-:S05]  /*0670*/  IADD3 R8, PT, PT, RZ, -R5, RZ ;  /* 0x80000005ff087210 */ /* 0x002fca0007ffe0ff */
[----:B------:R-:W-:Y:S01]  /*0680*/  IMAD R9, R8, R7, RZ ;  /* 0x0000000708097224 */ /* 0x000fe200078e02ff */
[----:B------:R-:W-:-:S03]  /*0690*/  IABS R8, R13 ;  /* 0x0000000d00087213 */ /* 0x000fc60000000000 */
[----:B------:R-:W-:-:S06]  /*06a0*/  IMAD.HI.U32 R5, R5, R9, R4 ;  /* 0x0000000905057227 */ /* 0x000fcc00078e0004 */
[----:B------:R-:W-:-:S05]  /*06b0*/  IMAD.HI.U32 R12, R5, R8, RZ ;  /* 0x00000008050c7227 */ /* 0x000fca00078e00ff */
[----:B------:R-:W-:-:S05]  /*06c0*/  IADD3 R5, PT, PT, -R12, RZ, RZ ;  /* 0x000000ff0c057210 */ /* 0x000fca0007ffe1ff */
[C---:B------:R-:W-:Y:S02]  /*06d0*/  IMAD R4, R7.reuse, R5, R8 ;  /* 0x0000000507047224 */ /* 0x040fe400078e0208 */
[----:B------:R-:W0:Y:S03]  /*06e0*/  LDC.64 R8, c[0x0][0x398] ;  /* 0x0000e600ff087b82 */ /* 0x000e260000000a00 */
[----:B------:R-:W-:-:S13]  /*06f0*/  ISETP.GT.U32.AND P2, PT, R7, R4, PT ;  /* 0x000000040700720c */ /* 0x000fda0003f44070 */
[-C--:B------:R-:W-:Y:S01]  /*0700*/  @!P2 IADD3 R4, PT, PT, R4, -R7.reuse, RZ ;  /* 0x800000070404a210 */ /* 0x080fe20007ffe0ff */
[----:B------:R-:W-:Y:S01]  /*0710*/  @!P2 VIADD R12, R12, 0x1 ;  /* 0x000000010c0ca836 */ /* 0x000fe20000000000 */
[----:B------:R-:W-:Y:S02]  /*0720*/  ISETP.NE.AND P2, PT, R10, RZ, PT ;  /* 0x000000ff0a00720c */ /* 0x000fe40003f45270 */
[----:B------:R-:W-:Y:S02]  /*0730*/  ISETP.GE.U32.AND P0, PT, R4, R7, PT ;  /* 0x000000070400720c */ /* 0x000fe40003f06070 */
[----:B------:R-:W1:Y:S08]  /*0740*/  LDC.64 R4, c[0x0][0x3a8] ;  /* 0x0000ea00ff047b82 */ /* 0x000e700000000a00 */
[----:B------:R-:W2:Y:S03]  /*0750*/  LDC.64 R6, c[0x0][0x390] ;  /* 0x0000e400ff067b82 */ /* 0x000ea60000000a00 */
[----:B------:R-:W-:-:S04]  /*0760*/  @P0 IADD3 R12, PT, PT, R12, 0x1, RZ ;  /* 0x000000010c0c0810 */ /* 0x000fc80007ffe0ff */
[----:B------:R-:W-:-:S05]  /*0770*/  MOV R16, R12 ;  /* 0x0000000c00107202 */ /* 0x000fca0000000f00 */
[----:B------:R-:W-:Y:S01]  /*0780*/  @!P1 IMAD.MOV R16, RZ, RZ, -R16 ;  /* 0x000000ffff109224 */ /* 0x000fe200078e0a10 */
[----:B------:R-:W-:-:S07]  /*0790*/  @!P2 LOP3.LUT R16, RZ, R10, RZ, 0x33, !PT ;  /* 0x0000000aff10a212 */ /* 0x000fce00078e33ff */
.L_x_6:
[----:B0-----:R-:W-:-:S06]  /*07a0*/  IMAD.WIDE R12, R17, 0x4, R8 ;  /* 0x00000004110c7825 */ /* 0x001fcc00078e0208 */
[----:B------:R-:W1:Y:S01]  /*07b0*/  LDG.E R13, desc[UR4][R12.64] ;  /* 0x000000040c0d7981 */ /* 0x000e62000c1e1900 */
[----:B--2---:R-:W-:-:S06]  /*07c0*/  IMAD.WIDE R10, R17, 0x4, R6 ;  /* 0x00000004110a7825 */ /* 0x004fcc00078e0206 */
[----:B------:R-:W2:Y:S01]  /*07d0*/  LDG.E R10, desc[UR4][R10.64] ;  /* 0x000000040a0a7981 */ /* 0x000ea2000c1e1900 */
[----:B-1----:R-:W-:-:S06]  /*07e0*/  IMAD.WIDE R14, R13, 0x4, R4 ;  /* 0x000000040d0e7825 */ /* 0x002fcc00078e0204 */
[----:B------:R-:W2:Y:S01]  /*07f0*/  LDG.E R14, desc[UR4][R14.64] ;  /* 0x000000040e0e7981 */ /* 0x000ea2000c1e1900 */
[----:B------:R-:W-:-:S04]  /*0800*/  IADD3 R17, PT, PT, -R16, UR6, R17 ;  /* 0x0000000610117c10 */ /* 0x000fc8000fffe111 */
[----:B------:R-:W-:Y:S01]  /*0810*/  ISETP.GE.AND P0, PT, R17, R0, PT ;  /* 0x000000001100720c */ /* 0x000fe20003f06270 */
[----:B--23--:R-:W-:-:S05]  /*0820*/  FFMA R19, R10, R14, R19 ;  /* 0x0000000e0a137223 */ /* 0x00cfca0000000013 */
[----:B------:R3:W-:Y:S07]  /*0830*/  STG.E desc[UR4][R2.64], R19 ;  /* 0x0000001302007986 */ /* 0x0007ee000c101904 */
[----:B------:R-:W-:Y:S05]  /*0840*/  @!P0 BRA `(.L_x_6) ;  /* 0xfffffffc00d48947 */ /* 0x000fea000383ffff */
[----:B------:R-:W-:Y:S05]  /*0850*/  EXIT ;  /* 0x000000000000794d */ /* 0x000fea0003800000 */
.L_x_7:
        /* <DEDUP_REMOVED lines=10> */
.L_x_39:


//--------------------- .text._Z15check_iterationifPfS_Pb --------------------------
	.section	.text._Z15check_iterationifPfS_Pb,"ax",@progbits
	.align	128
        .global         _Z15check_iterationifPfS_Pb
        .type           _Z15check_iterationifPfS_Pb,@function
        .size           _Z15check_iterationifPfS_Pb,(.L_x_40 - _Z15check_iterationifPfS_Pb)
        .other          _Z15check_iterationifPfS_Pb,@"STO_CUDA_ENTRY STV_DEFAULT"
_Z15check_iterationifPfS_Pb:
.text._Z15check_iterationifPfS_Pb:
        /* <DEDUP_REMOVED lines=10> */
[----:B------:R-:W2:Y:S06]  /*00a0*/  LDCU UR6, c[0x0][0x384] ;  /* 0x00007080ff0677ac */ /* 0x000eac0008000800 */
[----:B------:R-:W3:Y:S01]  /*00b0*/  LDC.64 R4, c[0x0][0x390] ;  /* 0x0000e400ff047b82 */ /* 0x000ee20000000a00 */
[----:B0-----:R-:W-:-:S06]  /*00c0*/  IMAD.WIDE R2, R7, 0x4, R2 ;  /* 0x0000000407027825 */ /* 0x001fcc00078e0202 */
[----:B-1----:R-:W4:Y:S01]  /*00d0*/  LDG.E R2, desc[UR4][R2.64] ;  /* 0x0000000402027981 */ /* 0x002f22000c1e1900 */
[----:B---3--:R-:W-:-:S06]  /*00e0*/  IMAD.WIDE R4, R7, 0x4, R4 ;  /* 0x0000000407047825 */ /* 0x008fcc00078e0204 */
[----:B------:R-:W4:Y:S02]  /*00f0*/  LDG.E R5, desc[UR4][R4.64] ;  /* 0x0000000404057981 */ /* 0x000f24000c1e1900 */
[----:B----4-:R-:W-:-:S05]  /*0100*/  FADD R0, R2, -R5 ;  /* 0x8000000502007221 */ /* 0x010fca0000000000 */
[----:B--2---:R-:W-:-:S13]  /*0110*/  FSETP.GT.AND P0, PT, |R0|, UR6, PT ;  /* 0x0000000600007c0b */ /* 0x004fda000bf04200 */
[----:B------:R-:W-:Y:S05]  /*0120*/  @!P0 EXIT ;  /* 0x000000000000894d */ /* 0x000fea0003800000 */
[----:B------:R-:W0:Y:S01]  /*0130*/  LDC.64 R2, c[0x0][0x398] ;  /* 0x0000e600ff027b82 */ /* 0x000e220000000a00 */
[----:B------:R-:W-:-:S05]  /*0140*/  HFMA2 R0, -RZ, RZ, 0, 5.9604644775390625e-08 ;  /* 0x00000001ff007431 */ /* 0x000fca00000001ff */
[----:B0-----:R-:W-:Y:S01]  /*0150*/  STG.E.U8 desc[UR4][R2.64], R0 ;  /* 0x0000000002007986 */ /* 0x001fe2000c101104 */
[----:B------:R-:W-:Y:S05]  /*0160*/  EXIT ;  /* 0x000000000000794d */ /* 0x000fea0003800000 */
.L_x_8:
        /* <DEDUP_REMOVED lines=9> */
.L_x_40:


//--------------------- .text._Z6jacobiiPiPfS_S0_S0_iS0_iiS0_S_ --------------------------
	.section	.text._Z6jacobiiPiPfS_S0_S0_iS0_iiS0_S_,"ax",@progbits
	.align	128
        .global         _Z6jacobiiPiPfS_S0_S0_iS0_iiS0_S_
        .type           _Z6jacobiiPiPfS_S0_S0_iS0_iiS0_S_,@function
        .size           _Z6jacobiiPiPfS_S0_S0_iS0_iiS0_S_,(.L_x_37 - _Z6jacobiiPiPfS_S0_S0_iS0_iiS0_S_)
        .other          _Z6jacobiiPiPfS_S0_S0_iS0_iiS0_S_,@"STO_CUDA_ENTRY STV_DEFAULT"
_Z6jacobiiPiPfS_S0_S0_iS0_iiS0_S_:
.text._Z6jacobiiPiPfS_S0_S0_iS0_iiS0_S_:
        /* <DEDUP_REMOVED lines=12> */
[----:B------:R-:W4:Y:S01]  /*00c0*/  LDCU UR9, c[0x0][0x3b0] ;  /* 0x00007600ff0977ac */ /* 0x000f220008000800 */
[----:B0-----:R-:W-:-:S05]  /*00d0*/  IMAD.WIDE R4, R0, 0x4, R4 ;  /* 0x0000000400047825 */ /* 0x001fca00078e0204 */
[----:B-1----:R0:W-:Y:S01]  /*00e0*/  STG.E desc[UR4][R4.64], RZ ;  /* 0x000000ff04007986 */ /* 0x0021e2000c101904 */
[----:B---3--:R-:W-:-:S06]  /*00f0*/  IMAD.WIDE R2, R0, 0x4, R2 ;  /* 0x0000000400027825 */ /* 0x008fcc00078e0202 */
[----:B------:R-:W3:Y:S02]  /*0100*/  LDG.E R3, desc[UR4][R2.64] ;  /* 0x0000000402037981 */ /* 0x000ee4000c1e1900 */
[----:B---3--:R-:W-:-:S13]  /*0110*/  ISETP.GT.AND P0, PT, R3, -0x1, PT ;  /* 0xffffffff0300780c */ /* 0x008fda0003f04270 */
[----:B0-2-4-:R-:W-:Y:S05]  /*0120*/  @P0 BRA `(.L_x_9) ;  /* 0x0000000400e80947 */ /* 0x015fea0003800000 */
[----:B------:R-:W0:Y:S01]  /*0130*/  LDCU UR6, c[0x0][0x3c4] ;  /* 0x00007880ff0677ac */ /* 0x000e220008000800 */
[----:B------:R-:W-:Y:S01]  /*0140*/  IMAD.MOV.U32 R9, RZ, RZ, RZ ;  /* 0x000000ffff097224 */ /* 0x000fe200078e00ff */
[----:B------:R-:W-:Y:S01]  /*0150*/  CS2R R6, SRZ ;  /* 0x0000000000067805 */ /* 0x000fe2000001ff00 */
[----:B0-----:R-:W-:-:S09]  /*0160*/  UISETP.GE.AND UP0, UPT, UR6, 0x1, UPT ;  /* 0x000000010600788c */ /* 0x001fd2000bf06270 */
[----:B------:R-:W-:Y:S05]  /*0170*/  BRA.U !UP0, `(.L_x_10) ;  /* 0x0000000508847547 */ /* 0x000fea000b800000 */
[----:B------:R-:W-:Y:S01]  /*0180*/  LOP3.LUT R6, RZ, R3, RZ, 0x33, !PT ;  /* 0x00000003ff067212 */ /* 0x000fe200078e33ff */
[----:B------:R-:W-:Y:S01]  /*0190*/  BSSY.RECONVERGENT B0, `(.L_x_11) ;  /* 0x0000024000007945 */ /* 0x000fe20003800200 */
[----:B------:R-:W0:Y:S03]  /*01a0*/  LDC.64 R2, c[0x0][0x3b8] ;  /* 0x0000ee00ff027b82 */ /* 0x000e260000000a00 */
[----:B------:R-:W-:-:S04]  /*01b0*/  IMAD R6, R6, UR6, RZ ;  /* 0x0000000606067c24 */ /* 0x000fc8000f8e02ff */
[----:B------:R-:W-:Y:S02]  /*01c0*/  VIADD R7, R6, UR6 ;  /* 0x0000000606077c36 */ /* 0x000fe40008000000 */
[----:B------:R-:W-:-:S03]  /*01d0*/  IMAD.MOV.U32 R19, RZ, RZ, R6 ;  /* 0x000000ffff137224 */ /* 0x000fc600078e0006 */
[----:B------:R-:W-:-:S05]  /*01e0*/  VIADDMNMX R9, R6, 0x1, R7, !PT ;  /* 0x0000000106097846 */ /* 0x000fca0007800107 */
[----:B------:R-:W-:Y:S01]  /*01f0*/  IMAD.IADD R8, R9, 0x1, -R6 ;  /* 0x0000000109087824 */ /* 0x000fe200078e0a06 */
[----:B------:R-:W-:-:S04]  /*0200*/  IADD3 R9, PT, PT, R6, -R9, RZ ;  /* 0x8000000906097210 */ /* 0x000fc80007ffe0ff */
[----:B------:R-:W-:Y:S02]  /*0210*/  LOP3.LUT P0, R8, R8, 0x3, RZ, 0xc0, !PT ;  /* 0x0000000308087812 */ /* 0x000fe4000780c0ff */
[----:B------:R-:W-:Y:S01]  /*0220*/  ISETP.GT.U32.AND P1, PT, R9, -0x4, PT ;  /* 0xfffffffc0900780c */ /* 0x000fe20003f24070 */
[----:B------:R-:W-:Y:S02]  /*0230*/  IMAD.MOV.U32 R9, RZ, RZ, RZ ;  /* 0x000000ffff097224 */ /* 0x000fe400078e00ff */
[----:B0-----:R-:W-:-:S08]  /*0240*/  IMAD.WIDE R2, R0, 0x4, R2 ;  /* 0x0000000400027825 */ /* 0x001fd000078e0202 */
[----:B------:R-:W-:Y:S05]  /*0250*/  @!P0 BRA `(.L_x_12) ;  /* 0x00000000005c8947 */ /* 0x000fea0003800000 */
[----:B------:R-:W0:Y:S01]  /*0260*/  LDC.64 R10, c[0x0][0x3d0] ;  /* 0x0000f400ff0a7b82 */ /* 0x000e220000000a00 */
[----:B------:R-:W-:Y:S01]  /*0270*/  IMAD.MOV R8, RZ, RZ, -R8 ;  /* 0x000000ffff087224 */ /* 0x000fe200078e0a08 */
[----:B------:R-:W-:Y:S01]  /*0280*/  MOV R19, R6 ;  /* 0x0000000600137202 */ /* 0x000fe20000000f00 */
[----:B------:R-:W-:-:S07]  /*0290*/  IMAD.MOV.U32 R9, RZ, RZ, RZ ;  /* 0x000000ffff097224 */ /* 0x000fce00078e00ff */
.L_x_13:
[----:B0-----:R-:W-:-:S06]  /*02a0*/  IMAD.WIDE R12, R19, 0x4, R10 ;  /* 0x00000004130c7825 */ /* 0x001fcc00078e020a */
[----:B------:R-:W2:Y:S02]  /*02b0*/  LDG.E R13, desc[UR4][R12.64] ;  /* 0x000000040c0d7981 */ /* 0x000ea4000c1e1900 */
[----:B--2---:R-:W-:-:S13]  /*02c0*/  ISETP.NE.AND P0, PT, R0, R13, PT ;  /* 0x0000000d0000720c */ /* 0x004fda0003f05270 */
[----:B------:R-:W0:Y:S01]  /*02d0*/  @P0 LDC.64 R16, c[0x0][0x3a0] ;  /* 0x0000e800ff100b82 */ /* 0x000e220000000a00 */
[----:B------:R-:W2:Y:S07]  /*02e0*/  @!P0 LDG.E R18, desc[UR4][R2.64] ;  /* 0x0000000402128981 */ /* 0x000eae000c1e1900 */
[----:B-1----:R-:W1:Y:S01]  /*02f0*/  @P0 LDC.64 R14, c[0x0][0x3c8] ;  /* 0x0000f200ff0e0b82 */ /* 0x002e620000000a00 */
[----:B0-----:R-:W-:-:S06]  /*0300*/  @P0 IMAD.WIDE R16, R13, 0x4, R16 ;  /* 0x000000040d100825 */ /* 0x001fcc00078e0210 */
[----:B------:R-:W3:Y:S01]  /*0310*/  @P0 LDG.E R16, desc[UR4][R16.64] ;  /* 0x0000000410100981 */ /* 0x000ee2000c1e1900 */
[----:B-1----:R-:W-:-:S06]  /*0320*/  @P0 IMAD.WIDE R14, R19, 0x4, R14 ;  /* 0x00000004130e0825 */ /* 0x002fcc00078e020e */
[----:B------:R-:W3:Y:S01]  /*0330*/  @P0 LDG.E R14, desc[UR4][R14.64] ;  /* 0x000000040e0e0981 */ /* 0x000ee2000c1e1900 */
[----:B------:R-:W-:Y:S01]  /*0340*/  IMAD.MOV.U32 R21, RZ, RZ, R9 ;  /* 0x000000ffff157224 */ /* 0x000fe200078e0009 */
[----:B------:R-:W-:-:S04]  /*0350*/  IADD3 R8, PT, PT, R8, 0x1, RZ ;  /* 0x0000000108087810 */ /* 0x000fc80007ffe0ff */
[----:B------:R-:W-:Y:S01]  /*0360*/  ISETP.NE.AND P2, PT, R8, RZ, PT ;  /* 0x000000ff0800720c */ /* 0x000fe20003f45270 */
[----:B------:R-:W-:Y:S02]  /*0370*/  @!P0 IMAD.MOV.U32 R6, RZ, RZ, R19 ;  /* 0x000000ffff068224 */ /* 0x000fe400078e0013 */
[----:B------:R-:W-:Y:S02]  /*0380*/  VIADD R19, R19, 0x1 ;  /* 0x0000000113137836 */ /* 0x000fe40000000000 */
[----:B---3--:R-:W-:Y:S01]  /*0390*/  @P0 FFMA R9, -R14, R16, R9 ;  /* 0x000000100e090223 */ /* 0x008fe20000000109 */
[----:B--2---:R-:W-:-:S05]  /*03a0*/  @!P0 FADD R9, R18, R21 ;  /* 0x0000001512098221 */ /* 0x004fca0000000000 */
[----:B------:R1:W-:Y:S02]  /*03b0*/  STG.E desc[UR4][R4.64], R9 ;  /* 0x0000000904007986 */ /* 0x0003e4000c101904 */
[----:B------:R-:W-:Y:S05]  /*03c0*/  @P2 BRA `(.L_x_13) ;  /* 0xfffffffc00b42947 */ /* 0x000fea000383ffff */
.L_x_12:
[----:B------:R-:W-:Y:S05]  /*03d0*/  BSYNC.RECONVERGENT B0 ;  /* 0x0000000000007941 */ /* 0x000fea0003800200 */
.L_x_11:
[----:B------:R-:W-:Y:S04]  /*03e0*/  BSSY.RECONVERGENT B0, `(.L_x_14) ;  /* 0x0000039000007945 */ /* 0x000fe80003800200 */
[----:B------:R-:W-:Y:S05]  /*03f0*/  @P1 BRA `(.L_x_15) ;  /* 0x0000000000dc1947 */ /* 0x000fea0003800000 */
[----:B------:R-:W-:-:S07]  /*0400*/  IADD3 R8, PT, PT, R19, 0x1, RZ ;  /* 0x0000000113087810 */ /* 0x000fce0007ffe0ff */
.L_x_16:
[----:B0-----:R-:W0:Y:S01]  /*0410*/  LDC.64 R10, c[0x0][0x3d0] ;  /* 0x0000f400ff0a7b82 */ /* 0x001e220000000a00 */
[----:B------:R-:W-:-:S07]  /*0420*/  VIADD R14, R8, 0xffffffff ;  /* 0xffffffff080e7836 */ /* 0x000fce0000000000 */
[----:B------:R-:W2:Y:S01]  /*0430*/  LDC.64 R12, c[0x0][0x3c8] ;  /* 0x0000f200ff0c7b82 */ /* 0x000ea20000000a00 */
[----:B0-----:R-:W-:-:S05]  /*0440*/  IMAD.WIDE R10, R14, 0x4, R10 ;  /* 0x000000040e0a7825 */ /* 0x001fca00078e020a */
[----:B------:R-:W3:Y:S01]  /*0450*/  LDG.E R15, desc[UR4][R10.64] ;  /* 0x000000040a0f7981 */ /* 0x000ee2000c1e1900 */
[----:B--2---:R-:W-:Y:S01]  /*0460*/  IMAD.WIDE R12, R14, 0x4, R12 ;  /* 0x000000040e0c7825 */ /* 0x004fe200078e020c */
[----:B---3--:R-:W-:-:S13]  /*0470*/  ISETP.NE.AND P2, PT, R0, R15, PT ;  /* 0x0000000f0000720c */ /* 0x008fda0003f45270 */
[----:B------:R-:W0:Y:S01]  /*0480*/  @P2 LDC.64 R16, c[0x0][0x3a0] ;  /* 0x0000e800ff102b82 */ /* 0x000e220000000a00 */
[----:B------:R-:W2:Y:S04]  /*0490*/  @P2 LDG.E R18, desc[UR4][R12.64] ;  /* 0x000000040c122981 */ /* 0x000ea8000c1e1900 */
[----:B------:R-:W3:Y:S01]  /*04a0*/  @!P2 LDG.E R20, desc[UR4][R2.64] ;  /* 0x000000040214a981 */ /* 0x000ee2000c1e1900 */
[----:B0-----:R-:W-:-:S06]  /*04b0*/  @P2 IMAD.WIDE R16, R15, 0x4, R16 ;  /* 0x000000040f102825 */ /* 0x001fcc00078e0210 */
[----:B------:R-:W2:Y:S02]  /*04c0*/  @P2 LDG.E R16, desc[UR4][R16.64] ;  /* 0x0000000410102981 */ /* 0x000ea4000c1e1900 */
[--C-:B--2---:R-:W-:Y:S01]  /*04d0*/  @P2 FFMA R15, -R18, R16, R9.reuse ;  /* 0x00000010120f2223 */ /* 0x104fe20000000109 */
[----:B---3--:R-:W-:-:S05]  /*04e0*/  @!P2 FADD R15, R20, R9 ;  /* 0x00000009140fa221 */ /* 0x008fca0000000000 */
[----:B------:R0:W-:Y:S04]  /*04f0*/  STG.E desc[UR4][R4.64], R15 ;  /* 0x0000000f04007986 */ /* 0x0001e8000c101904 */
[----:B-1----:R-:W2:Y:S02]  /*0500*/  LDG.E R9, desc[UR4][R10.64+0x4] ;  /* 0x000004040a097981 */ /* 0x002ea4000c1e1900 */
[----:B--2---:R-:W-:-:S13]  /*0510*/  ISETP.NE.AND P3, PT, R0, R9, PT ;  /* 0x000000090000720c */ /* 0x004fda0003f65270 */
[----:B------:R-:W1:Y:S01]  /*0520*/  @P3 LDC.64 R18, c[0x0][0x3a0] ;  /* 0x0000e800ff123b82 */ /* 0x000e620000000a00 */
[----:B------:R-:W2:Y:S04]  /*0530*/  @P3 LDG.E R20, desc[UR4][R12.64+0x4] ;  /* 0x000004040c143981 */ /* 0x000ea8000c1e1900 */
[----:B------:R-:W3:Y:S01]  /*0540*/  @!P3 LDG.E R16, desc[UR4][R2.64] ;  /* 0x000000040210b981 */ /* 0x000ee2000c1e1900 */
[----:B-1----:R-:W-:-:S06]  /*0550*/  @P3 IMAD.WIDE R18, R9, 0x4, R18 ;  /* 0x0000000409123825 */ /* 0x002fcc00078e0212 */
[----:B------:R-:W2:Y:S02]  /*0560*/  @P3 LDG.E R18, desc[UR4][R18.64] ;  /* 0x0000000412123981 */ /* 0x000ea4000c1e1900 */
[--C-:B--2---:R-:W-:Y:S01]  /*0570*/  @P3 FFMA R9, -R20, R18, R15.reuse ;  /* 0x0000001214093223 */ /* 0x104fe2000000010f */
[----:B---3--:R-:W-:-:S05]  /*0580*/  @!P3 FADD R9, R16, R15 ;  /* 0x0000000f1009b221 */ /* 0x008fca0000000000 */
[----:B------:R1:W-:Y:S04]  /*0590*/  STG.E desc[UR4][R4.64], R9 ;  /* 0x0000000904007986 */ /* 0x0003e8000c101904 */
[----:B0-----:R-:W2:Y:S02]  /*05a0*/  LDG.E R15, desc[UR4][R10.64+0x8] ;  /* 0x000008040a0f7981 */ /* 0x001ea4000c1e1900 */
[----:B--2---:R-:W-:-:S13]  /*05b0*/  ISETP.NE.AND P1, PT, R0, R15, PT ;  /* 0x0000000f0000720c */ /* 0x004fda0003f25270 */
        /* <DEDUP_REMOVED lines=14> */
[----:B------:R-:W2:Y:S01]  /*06a0*/  @P0 LDG.E R18, desc[UR4][R18.64] ;  /* 0x0000000412120981 */ /* 0x000ea2000c1e1900 */
[----:B------:R-:W-:Y:S01]  /*06b0*/  IADD3 R10, PT, PT, R8, 0x3, RZ ;  /* 0x00000003080a7810 */ /* 0x000fe20007ffe0ff */
[----:B------:R-:W-:-:S03]  /*06c0*/  @!P2 IMAD.MOV.U32 R6, RZ, RZ, R14 ;  /* 0x000000ffff06a224 */ /* 0x000fc600078e000e */
[----:B------:R-:W-:Y:S02]  /*06d0*/  ISETP.GE.AND P2, PT, R10, R7, PT ;  /* 0x000000070a00720c */ /* 0x000fe40003f46270 */
[C---:B------:R-:W-:Y:S01]  /*06e0*/  IADD3 R10, PT, PT, R8.reuse, 0x4, RZ ;  /* 0x00000004080a7810 */ /* 0x040fe20007ffe0ff */
[----:B------:R-:W-:Y:S02]  /*06f0*/  @!P3 IMAD.MOV.U32 R6, RZ, RZ, R8 ;  /* 0x000000ffff06b224 */ /* 0x000fe400078e0008 */
[C---:B------:R-:W-:Y:S02]  /*0700*/  @!P1 VIADD R6, R8.reuse, 0x1 ;  /* 0x0000000108069836 */ /* 0x040fe40000000000 */
[----:B------:R-:W-:Y:S02]  /*0710*/  @!P0 VIADD R6, R8, 0x2 ;  /* 0x0000000208068836 */ /* 0x000fe40000000000 */
[----:B------:R-:W-:Y:S02]  /*0720*/  IMAD.MOV.U32 R8, RZ, RZ, R10 ;  /* 0x000000ffff087224 */ /* 0x000fe400078e000a */
[--C-:B--2---:R-:W-:Y:S01]  /*0730*/  @P0 FFMA R9, -R20, R18, R15.reuse ;  /* 0x0000001214090223 */ /* 0x104fe2000000010f */
[----:B---3--:R-:W-:-:S05]  /*0740*/  @!P0 FADD R9, R16, R15 ;  /* 0x0000000f10098221 */ /* 0x008fca0000000000 */
[----:B------:R0:W-:Y:S01]  /*0750*/  STG.E desc[UR4][R4.64], R9 ;  /* 0x0000000904007986 */ /* 0x0001e2000c101904 */
[----:B------:R-:W-:Y:S05]  /*0760*/  @!P2 BRA `(.L_x_16) ;  /* 0xfffffffc0028a947 */ /* 0x000fea000383ffff */
.L_x_15:
[----:B------:R-:W-:Y:S05]  /*0770*/  BSYNC.RECONVERGENT B0 ;  /* 0x0000000000007941 */ /* 0x000fea0003800200 */
.L_x_14:
[----:B------:R-:W-:-:S07]  /*0780*/  SHF.R.S32.HI R7, RZ, 0x1f, R6 ;  /* 0x0000001fff077819 */ /* 0x000fce0000011406 */
.L_x_10:
[----:B------:R-:W2:Y:S02]  /*0790*/  LDCU.64 UR6, c[0x0][0x3c8] ;  /* 0x00007900ff0677ac */ /* 0x000ea40008000a00 */
[----:B--2---:R-:W-:-:S04]  /*07a0*/  LEA R2, P0, R6, UR6, 0x2 ;  /* 0x0000000606027c11 */ /* 0x004fc8000f8010ff */
[----:B------:R-:W-:-:S06]  /*07b0*/  LEA.HI.X R3, R6, UR7, R7, 0x2, P0 ;  /* 0x0000000706037c11 */ /* 0x000fcc00080f1407 */
[----:B------:R-:W2:Y:S01]  /*07c0*/  LDG.E R3, desc[UR4][R2.64] ;  /* 0x0000000402037981 */ /* 0x000ea2000c1e1900 */
[----:B------:R-:W-:Y:S01]  /*07d0*/  BSSY.RECONVERGENT B0, `(.L_x_17) ;  /* 0x000000d000007945 */ /* 0x000fe20003800200 */
[----:B--2---:R-:W2:Y:S08]  /*07e0*/  MUFU.RCP R0, R3 ;  /* 0x0000000300007308 */ /* 0x004eb00000001000 */
[----:B------:R-:W3:Y:S01]  /*07f0*/  FCHK P0, R9, R3 ;  /* 0x0000000309007302 */ /* 0x000ee20000000000 */
[----:B--2---:R-:W-:-:S04]  /*0800*/  FFMA R7, -R3, R0, 1 ;  /* 0x3f80000003077423 */ /* 0x004fc80000000100 */
[----:B------:R-:W-:-:S04]  /*0810*/  FFMA R0, R0, R7, R0 ;  /* 0x0000000700007223 */ /* 0x000fc80000000000 */
[----:B------:R-:W-:-:S04]  /*0820*/  FFMA R6, R0, R9, RZ ;  /* 0x0000000900067223 */ /* 0x000fc800000000ff */
[----:B------:R-:W-:-:S04]  /*0830*/  FFMA R7, -R3, R6, R9 ;  /* 0x0000000603077223 */ /* 0x000fc80000000109 */
[----:B------:R-:W-:Y:S01]  /*0840*/  FFMA R7, R0, R7, R6 ;  /* 0x0000000700077223 */ /* 0x000fe20000000006 */
[----:B---3--:R-:W-:Y:S06]  /*0850*/  @!P0 BRA `(.L_x_18) ;  /* 0x0000000000108947 */ /* 0x008fec0003800000 */
[----:B------:R-:W-:Y:S02]  /*0860*/  MOV R0, R9 ;  /* 0x0000000900007202 */ /* 0x000fe40000000f00 */
[----:B------:R-:W-:-:S07]  /*0870*/  MOV R2, 0x890 ;  /* 0x0000089000027802 */ /* 0x000fce0000000f00 */
[----:B01----:R-:W-:Y:S05]  /*0880*/  CALL.REL.NOINC `($__internal_0_$__cuda_sm3x_div_rn_noftz_f32_slowpath) ;  /* 0x0000000400587944 */ /* 0x003fea0003c00000 */
[----:B------:R-:W-:-:S07]  /*0890*/  IMAD.MOV.U32 R7, RZ, RZ, R0 ;  /* 0x000000ffff077224 */ /* 0x000fce00078e0000 */
.L_x_18:
[----:B------:R-:W-:Y:S05]  /*08a0*/  BSYNC.RECONVERGENT B0 ;  /* 0x0000000000007941 */ /* 0x000fea0003800200 */
.L_x_17:
[----:B------:R-:W-:Y:S01]  /*08b0*/  STG.E desc[UR4][R4.64], R7 ;  /* 0x0000000704007986 */ /* 0x000fe2000c101904 */
[----:B------:R-:W-:Y:S05]  /*08c0*/  EXIT ;  /* 0x000000000000794d */ /* 0x000fea0003800000 */
.L_x_9:
[----:B------:R-:W0:Y:S01]  /*08d0*/  LDCU UR6, c[0x0][0x3b0] ;  /* 0x00007600ff0677ac */ /* 0x000e220008000800 */
[----:B------:R-:W-:Y:S01]  /*08e0*/  IMAD.IADD R8, R0, 0x1, -R3 ;  /* 0x0000000100087824 */ /* 0x000fe200078e0a03 */
[----:B------:R-:W-:Y:S01]  /*08f0*/  BSSY.RECONVERGENT B0, `(.L_x_19) ;  /* 0x000003a000007945 */ /* 0x000fe20003800200 */
[----:B------:R-:W-:Y:S01]  /*0900*/  HFMA2 R7, -RZ, RZ, 0, 0 ;  /* 0x00000000ff077431 */ /* 0x000fe200000001ff */
[----:B------:R-:W-:Y:S02]  /*0910*/  CS2R R2, SRZ ;  /* 0x0000000000027805 */ /* 0x000fe4000001ff00 */
[----:B0-----:R-:W-:-:S13]  /*0920*/  ISETP.GE.AND P0, PT, R8, UR6, PT ;  /* 0x0000000608007c0c */ /* 0x001fda000bf06270 */
[----:B------:R-:W-:Y:S05]  /*0930*/  @P0 BRA `(.L_x_20) ;  /* 0x0000000000d40947 */ /* 0x000fea0003800000 */
[----:B------:R-:W0:Y:S01]  /*0940*/  LDC.64 R6, c[0x0][0x3c0] ;  /* 0x0000f000ff067b82 */ /* 0x000e220000000a00 */
[----:B------:R-:W-:Y:S01]  /*0950*/  BSSY.RECONVERGENT B1, `(.L_x_21) ;  /* 0x0000031000017945 */ /* 0x000fe20003800200 */
[----:B------:R-:W-:Y:S01]  /*0960*/  IMAD.MOV.U32 R17, RZ, RZ, R8 ;  /* 0x000000ffff117224 */ /* 0x000fe200078e0008 */
[-C--:B0-----:R-:W-:Y:S02]  /*0970*/  IABS R10, R7.reuse ;  /* 0x00000007000a7213 */ /* 0x081fe40000000000 */
[----:B------:R-:W-:Y:S02]  /*0980*/  IABS R12, R6 ;  /* 0x00000006000c7213 */ /* 0x000fe40000000000 */
[----:B------:R-:W0:Y:S01]  /*0990*/  I2F.RP R9, R10 ;  /* 0x0000000a00097306 */ /* 0x000e220000209400 */
[----:B------:R-:W-:-:S04]  /*09a0*/  LOP3.LUT R6, R6, R7, RZ, 0x3c, !PT ;  /* 0x0000000706067212 */ /* 0x000fc800078e3cff */
[----:B------:R-:W-:-:S03]  /*09b0*/  ISETP.GE.AND P2, PT, R6, RZ, PT ;  /* 0x000000ff0600720c */ /* 0x000fc60003f46270 */
[----:B0-----:R-:W0:Y:S02]  /*09c0*/  MUFU.RCP R9, R9 ;  /* 0x0000000900097308 */ /* 0x001e240000001000 */
[----:B0-----:R-:W-:-:S06]  /*09d0*/  VIADD R2, R9, 0xffffffe ;  /* 0x0ffffffe09027836 */ /* 0x001fcc0000000000 */
[----:B------:R0:W1:Y:S02]  /*09e0*/  F2I.FTZ.U32.TRUNC.NTZ R3, R2 ;  /* 0x0000000200037305 */ /* 0x000064000021f000 */
[----:B0-----:R-:W-:Y:S01]  /*09f0*/  MOV R2, RZ ;  /* 0x000000ff00027202 */ /* 0x001fe20000000f00 */
[----:B-1----:R-:W-:-:S04]  /*0a00*/  IMAD.MOV R11, RZ, RZ, -R3 ;  /* 0x000000ffff0b7224 */ /* 0x002fc800078e0a03 */
[----:B------:R-:W-:-:S04]  /*0a10*/  IMAD R11, R11, R10, RZ ;  /* 0x0000000a0b0b7224 */ /* 0x000fc800078e02ff */
[----:B------:R-:W-:-:S04]  /*0a20*/  IMAD.HI.U32 R3, R3, R11, R2 ;  /* 0x0000000b03037227 */ /* 0x000fc800078e0002 */
[----:B------:R-:W-:-:S04]  /*0a30*/  IMAD.MOV.U32 R11, RZ, RZ, R12 ;  /* 0x000000ffff0b7224 */ /* 0x000fc800078e000c */
[----:B------:R-:W-:-:S04]  /*0a40*/  IMAD.HI.U32 R12, R3, R11, RZ ;  /* 0x0000000b030c7227 */ /* 0x000fc800078e00ff */
[----:B------:R-:W-:-:S04]  /*0a50*/  IMAD.MOV R3, RZ, RZ, -R12 ;  /* 0x000000ffff037224 */ /* 0x000fc800078e0a0c */
[----:B------:R-:W-:-:S05]  /*0a60*/  IMAD R3, R10, R3, R11 ;  /* 0x000000030a037224 */ /* 0x000fca00078e020b */
[----:B------:R-:W-:-:S13]  /*0a70*/  ISETP.GT.U32.AND P1, PT, R10, R3, PT ;  /* 0x000000030a00720c */ /* 0x000fda0003f24070 */
[-C--:B------:R-:W-:Y:S01]  /*0a80*/  @!P1 IADD3 R3, PT, PT, R3, -R10.reuse, RZ ;  /* 0x8000000a03039210 */ /* 0x080fe20007ffe0ff */
[----:B------:R-:W-:Y:S01]  /*0a90*/  @!P1 VIADD R12, R12, 0x1 ;  /* 0x000000010c0c9836 */ /* 0x000fe20000000000 */
[----:B------:R-:W-:Y:S02]  /*0aa0*/  ISETP.NE.AND P1, PT, R7, RZ, PT ;  /* 0x000000ff0700720c */ /* 0x000fe40003f25270 */
[----:B------:R-:W-:Y:S02]  /*0ab0*/  ISETP.GE.U32.AND P0, PT, R3, R10, PT ;  /* 0x0000000a0300720c */ /* 0x000fe40003f06070 */
[----:B------:R-:W0:Y:S08]  /*0ac0*/  LDC.64 R10, c[0x0][0x3b8] ;  /* 0x0000ee00ff0a7b82 */ /* 0x000e300000000a00 */
[----:B------:R-:W1:Y:S03]  /*0ad0*/  LDC.64 R2, c[0x0][0x398] ;  /* 0x0000e600ff027b82 */ /* 0x000e660000000a00 */
[----:B------:R-:W-:-:S05]  /*0ae0*/  @P0 VIADD R12, R12, 0x1 ;  /* 0x000000010c0c0836 */ /* 0x000fca0000000000 */
[----:B------:R-:W-:-:S05]  /*0af0*/  MOV R6, R12 ;  /* 0x0000000c00067202 */ /* 0x000fca0000000f00 */
[----:B------:R-:W-:Y:S01]  /*0b00*/  @!P2 IMAD.MOV R6, RZ, RZ, -R6 ;  /* 0x000000ffff06a224 */ /* 0x000fe200078e0a06 */
[----:B------:R-:W-:Y:S02]  /*0b10*/  @!P1 LOP3.LUT R6, RZ, R7, RZ, 0x33, !PT ;  /* 0x00000007ff069212 */ /* 0x000fe400078e33ff */
[----:B------:R-:W-:Y:S01]  /*0b20*/  MOV R7, RZ ;  /* 0x000000ff00077202 */ /* 0x000fe20000000f00 */
[----:B0-----:R-:W-:-:S07]  /*0b30*/  IMAD.WIDE R8, R0, 0x4, R10 ;  /* 0x0000000400087825 */ /* 0x001fce00078e020a */
.L_x_22:
[----:B-1----:R-:W-:-:S06]  /*0b40*/  IMAD.WIDE R10, R17, 0x4, R2 ;  /* 0x00000004110a7825 */ /* 0x002fcc00078e0202 */
[----:B------:R-:W2:Y:S02]  /*0b50*/  LDG.E R11, desc[UR4][R10.64] ;  /* 0x000000040a0b7981 */ /* 0x000ea4000c1e1900 */
[----:B--2---:R-:W-:-:S13]  /*0b60*/  ISETP.NE.AND P0, PT, R0, R11, PT ;  /* 0x0000000b0000720c */ /* 0x004fda0003f05270 */
[----:B------:R-:W0:Y:S01]  /*0b70*/  @P0 LDC.64 R14, c[0x0][0x3a0] ;  /* 0x0000e800ff0e0b82 */ /* 0x000e220000000a00 */
[----:B------:R-:W2:Y:S07]  /*0b80*/  @!P0 LDG.E R16, desc[UR4][R8.64] ;  /* 0x0000000408108981 */ /* 0x000eae000c1e1900 */
[----:B------:R-:W1:Y:S01]  /*0b90*/  @P0 LDC.64 R12, c[0x0][0x390] ;  /* 0x0000e400ff0c0b82 */ /* 0x000e620000000a00 */
[----:B0-----:R-:W-:-:S06]  /*0ba0*/  @P0 IMAD.WIDE R14, R11, 0x4, R14 ;  /* 0x000000040b0e0825 */ /* 0x001fcc00078e020e */
[----:B------:R-:W3:Y:S01]  /*0bb0*/  @P0 LDG.E R14, desc[UR4][R14.64] ;  /* 0x000000040e0e0981 */ /* 0x000ee2000c1e1900 */
[----:B-1----:R-:W-:-:S06]  /*0bc0*/  @P0 IMAD.WIDE R12, R17, 0x4, R12 ;  /* 0x00000004110c0825 */ /* 0x002fcc00078e020c */
[----:B------:R-:W3:Y:S01]  /*0bd0*/  @P0 LDG.E R12, desc[UR4][R12.64] ;  /* 0x000000040c0c0981 */ /* 0x000ee2000c1e1900 */
[----:B------:R-:W-:Y:S02]  /*0be0*/  IMAD.MOV.U32 R21, RZ, RZ, R7 ;  /* 0x000000ffff157224 */ /* 0x000fe400078e0007 */
[--C-:B------:R-:W-:Y:S01]  /*0bf0*/  @!P0 IMAD.MOV.U32 R19, RZ, RZ, R17.reuse ;  /* 0x000000ffff138224 */ /* 0x100fe200078e0011 */
[----:B------:R-:W-:Y:S01]  /*0c00*/  IADD3 R17, PT, PT, -R6, UR8, R17 ;  /* 0x0000000806117c10 */ /* 0x000fe2000fffe111 */
[----:B---3--:R-:W-:Y:S01]  /*0c10*/  @P0 FFMA R7, -R12, R14, R7 ;  /* 0x0000000e0c070223 */ /* 0x008fe20000000107 */
[----:B--2---:R-:W-:-:S05]  /*0c20*/  @!P0 FADD R7, R16, R21 ;  /* 0x0000001510078221 */ /* 0x004fca0000000000 */
[----:B------:R0:W-:Y:S01]  /*0c30*/  STG.E desc[UR4][R4.64], R7 ;  /* 0x0000000704007986 */ /* 0x0001e2000c101904 */
[----:B------:R-:W-:-:S13]  /*0c40*/  ISETP.GE.AND P0, PT, R17, UR9, PT ;  /* 0x0000000911007c0c */ /* 0x000fda000bf06270 */
[----:B0-----:R-:W-:Y:S05]  /*0c50*/  @!P0 BRA `(.L_x_22) ;  /* 0xfffffffc00b88947 */ /* 0x001fea000383ffff */
[----:B------:R-:W-:Y:S05]  /*0c60*/  BSYNC.RECONVERGENT B1 ;  /* 0x0000000000017941 */ /* 0x000fea0003800200 */
.L_x_21:
[----:B------:R-:W-:Y:S02]  /*0c70*/  SHF.R.S32.HI R3, RZ, 0x1f, R19 ;  /* 0x0000001fff037819 */ /* 0x000fe40000011413 */
[----:B------:R-:W-:-:S07]  /*0c80*/  MOV R2, R19 ;  /* 0x0000001300027202 */ /* 0x000fce0000000f00 */
.L_x_20:
[----:B------:R-:W-:Y:S05]  /*0c90*/  BSYNC.RECONVERGENT B0 ;  /* 0x0000000000007941 */ /* 0x000fea0003800200 */
.L_x_19:
[----:B------:R-:W0:Y:S02]  /*0ca0*/  LDCU.64 UR6, c[0x0][0x390] ;  /* 0x00007200ff0677ac */ /* 0x000e240008000a00 */
[----:B0-----:R-:W-:-:S04]  /*0cb0*/  LEA R8, P0, R2, UR6, 0x2 ;  /* 0x0000000602087c11 */ /* 0x001fc8000f8010ff */
[----:B------:R-:W-:-:S05]  /*0cc0*/  LEA.HI.X R9, R2, UR7, R3, 0x2, P0 ;  /* 0x0000000702097c11 */ /* 0x000fca00080f1403 */
[----:B------:R-:W2:Y:S01]  /*0cd0*/  LDG.E R8, desc[UR4][R8.64] ;  /* 0x0000000408087981 */ /* 0x000ea2000c1e1900 */
[----:B------:R-:W-:Y:S01]  /*0ce0*/  BSSY.RECONVERGENT B0, `(.L_x_23) ;  /* 0x000000e000007945 */ /* 0x000fe20003800200 */
[----:B--2---:R-:W0:Y:S08]  /*0cf0*/  MUFU.RCP R0, R8 ;  /* 0x0000000800007308 */ /* 0x004e300000001000 */
[----:B------:R-:W1:Y:S01]  /*0d00*/  FCHK P0, R7, R8 ;  /* 0x0000000807007302 */ /* 0x000e620000000000 */
[----:B0-----:R-:W-:-:S04]  /*0d10*/  FFMA R3, -R8, R0, 1 ;  /* 0x3f80000008037423 */ /* 0x001fc80000000100 */
[----:B------:R-:W-:-:S04]  /*0d20*/  FFMA R0, R0, R3, R0 ;  /* 0x0000000300007223 */ /* 0x000fc80000000000 */
[----:B------:R-:W-:-:S04]  /*0d30*/  FFMA R2, R0, R7, RZ ;  /* 0x0000000700027223 */ /* 0x000fc800000000ff */
[----:B------:R-:W-:-:S04]  /*0d40*/  FFMA R3, -R8, R2, R7 ;  /* 0x0000000208037223 */ /* 0x000fc80000000107 */
[----:B------:R-:W-:Y:S01]  /*0d50*/  FFMA R3, R0, R3, R2 ;  /* 0x0000000300037223 */ /* 0x000fe20000000002 */
[----:B-1----:R-:W-:Y:S06]  /*0d60*/  @!P0 BRA `(.L_x_24) ;  /* 0x0000000000148947 */ /* 0x002fec0003800000 */
[----:B------:R-:W-:Y:S01]  /*0d70*/  IMAD.MOV.U32 R0, RZ, RZ, R7 ;  /* 0x000000ffff007224 */ /* 0x000fe200078e0007 */
[----:B------:R-:W-:Y:S01]  /*0d80*/  MOV R2, 0xdb0 ;  /* 0x00000db000027802 */ /* 0x000fe20000000f00 */
[----:B------:R-:W-:-:S07]  /*0d90*/  IMAD.MOV.U32 R3, RZ, RZ, R8 ;  /* 0x000000ffff037224 */ /* 0x000fce00078e0008 */
[----:B------:R-:W-:Y:S05]  /*0da0*/  CALL.REL.NOINC `($__internal_0_$__cuda_sm3x_div_rn_noftz_f32_slowpath) ;  /* 0x0000000000107944 */ /* 0x000fea0003c00000 */
[----:B------:R-:W-:-:S07]  /*0db0*/  MOV R3, R0 ;  /* 0x0000000000037202 */ /* 0x000fce0000000f00 */
.L_x_24:
[----:B------:R-:W-:Y:S05]  /*0dc0*/  BSYNC.RECONVERGENT B0 ;  /* 0x0000000000007941 */ /* 0x000fea0003800200 */
.L_x_23:
[----:B------:R-:W-:Y:S01]  /*0dd0*/  STG.E desc[UR4][R4.64], R3 ;  /* 0x0000000304007986 */ /* 0x000fe2000c101904 */
[----:B------:R-:W-:Y:S05]  /*0de0*/  EXIT ;  /* 0x000000000000794d */ /* 0x000fea0003800000 */
        .weak           $__internal_0_$__cuda_sm3x_div_rn_noftz_f32_slowpath
        .type           $__internal_0_$__cuda_sm3x_div_rn_noftz_f32_slowpath,@function
        .size           $__internal_0_$__cuda_sm3x_div_rn_noftz_f32_slowpath,(.L_x_37 - $__internal_0_$__cuda_sm3x_div_rn_noftz_f32_slowpath)
$__internal_0_$__cuda_sm3x_div_rn_noftz_f32_slowpath:
[----:B------:R-:W-:Y:S01]  /*0df0*/  SHF.R.U32.HI R7, RZ, 0x17, R3 ;  /* 0x00000017ff077819 */ /* 0x000fe20000011603 */
[----:B------:R-:W-:Y:S01]  /*0e00*/  BSSY.RECONVERGENT B1, `(.L_x_25) ;  /* 0x0000062000017945 */ /* 0x000fe20003800200 */
[----:B------:R-:W-:Y:S02]  /*0e10*/  SHF.R.U32.HI R6, RZ, 0x17, R0 ;  /* 0x00000017ff067819 */ /* 0x000fe40000011600 */
[----:B------:R-:W-:Y:S02]  /*0e20*/  LOP3.LUT R12, R7, 0xff, RZ, 0xc0, !PT ;  /* 0x000000ff070c7812 */ /* 0x000fe400078ec0ff */
[----:B------:R-:W-:-:S03]  /*0e30*/  LOP3.LUT R10, R6, 0xff, RZ, 0xc0, !PT ;  /* 0x000000ff060a7812 */ /* 0x000fc600078ec0ff */
[----:B------:R-:W-:Y:S02]  /*0e40*/  VIADD R8, R12, 0xffffffff ;  /* 0xffffffff0c087836 */ /* 0x000fe40000000000 */
[----:B------:R-:W-:-:S03]  /*0e50*/  VIADD R7, R10, 0xffffffff ;  /* 0xffffffff0a077836 */ /* 0x000fc60000000000 */
[----:B------:R-:W-:-:S04]  /*0e60*/  ISETP.GT.U32.AND P0, PT, R8, 0xfd, PT ;  /* 0x000000fd0800780c */ /* 0x000fc80003f04070 */
[----:B------:R-:W-:-:S13]  /*0e70*/  ISETP.GT.U32.OR P0, PT, R7, 0xfd, P0 ;  /* 0x000000fd0700780c */ /* 0x000fda0000704470 */
[----:B------:R-:W-:Y:S01]  /*0e80*/  @!P0 MOV R6, RZ ;  /* 0x000000ff00068202 */ /* 0x000fe20000000f00 */
[----:B------:R-:W-:Y:S06]  /*0e90*/  @!P0 BRA `(.L_x_26) ;  /* 0x00000000005c8947 */ /* 0x000fec0003800000 */
[----:B------:R-:W-:Y:S02]  /*0ea0*/  FSETP.GTU.FTZ.AND P0, PT, |R0|, +INF , PT ;  /* 0x7f8000000000780b */ /* 0x000fe40003f1c200 */
[----:B------:R-:W-:-:S04]  /*0eb0*/  FSETP.GTU.FTZ.AND P1, PT, |R3|, +INF , PT ;  /* 0x7f8000000300780b */ /* 0x000fc80003f3c200 */
[----:B------:R-:W-:-:S13]  /*0ec0*/  PLOP3.LUT P0, PT, P0, P1, PT, 0xf8, 0x8f ;  /* 0x00000000008f781c */ /* 0x000fda0000703f70 */
[----:B------:R-:W-:Y:S05]  /*0ed0*/  @P0 BRA `(.L_x_27) ;  /* 0x00000004004c0947 */ /* 0x000fea0003800000 */
[----:B------:R-:W-:-:S13]  /*0ee0*/  LOP3.LUT P0, RZ, R3, 0x7fffffff, R0, 0xc8, !PT ;  /* 0x7fffffff03ff7812 */ /* 0x000fda000780c800 */
[----:B------:R-:W-:Y:S05]  /*0ef0*/  @!P0 BRA `(.L_x_28) ;  /* 0x00000004003c8947 */ /* 0x000fea0003800000 */
[C---:B------:R-:W-:Y:S02]  /*0f00*/  FSETP.NEU.FTZ.AND P1, PT, |R0|.reuse, +INF , PT ;  /* 0x7f8000000000780b */ /* 0x040fe40003f3d200 */
[----:B------:R-:W-:Y:S02]  /*0f10*/  FSETP.NEU.FTZ.AND P2, PT, |R3|, +INF , PT ;  /* 0x7f8000000300780b */ /* 0x000fe40003f5d200 */
[----:B------:R-:W-:-:S11]  /*0f20*/  FSETP.NEU.FTZ.AND P0, PT, |R0|, +INF , PT ;  /* 0x7f8000000000780b */ /* 0x000fd60003f1d200 */
[----:B------:R-:W-:Y:S05]  /*0f30*/  @!P2 BRA !P1, `(.L_x_28) ;  /* 0x00000004002ca947 */ /* 0x000fea0004800000 */
[----:B------:R-:W-:-:S04]  /*0f40*/  LOP3.LUT P1, RZ, R0, 0x7fffffff, RZ, 0xc0, !PT ;  /* 0x7fffffff00ff7812 */ /* 0x000fc8000782c0ff */
[----:B------:R-:W-:-:S13]  /*0f50*/  PLOP3.LUT P1, PT, P2, P1, PT, 0x2f, 0xf2 ;  /* 0x0000000000f2781c */ /* 0x000fda0001722577 */
[----:B------:R-:W-:Y:S05]  /*0f60*/  @P1 BRA `(.L_x_29) ;  /* 0x0000000400181947 */ /* 0x000fea0003800000 */
[----:B------:R-:W-:-:S04]  /*0f70*/  LOP3.LUT P1, RZ, R3, 0x7fffffff, RZ, 0xc0, !PT ;  /* 0x7fffffff03ff7812 */ /* 0x000fc8000782c0ff */
[----:B------:R-:W-:-:S13]  /*0f80*/  PLOP3.LUT P0, PT, P0, P1, PT, 0x2f, 0xf2 ;  /* 0x0000000000f2781c */ /* 0x000fda0000702577 */
[----:B------:R-:W-:Y:S05]  /*0f90*/  @P0 BRA `(.L_x_30) ;  /* 0x0000000400000947 */ /* 0x000fea0003800000 */
[----:B------:R-:W-:Y:S02]  /*0fa0*/  ISETP.GE.AND P0, PT, R7, RZ, PT ;  /* 0x000000ff0700720c */ /* 0x000fe40003f06270 */
[----:B------:R-:W-:-:S11]  /*0fb0*/  ISETP.GE.AND P1, PT, R8, RZ, PT ;  /* 0x000000ff0800720c */ /* 0x000fd60003f26270 */
[----:B------:R-:W-:Y:S02]  /*0fc0*/  @P0 IMAD.MOV.U32 R6, RZ, RZ, RZ ;  /* 0x000000ffff060224 */ /* 0x000fe400078e00ff */
[----:B------:R-:W-:Y:S01]  /*0fd0*/  @!P0 FFMA R0, R0, 1.84467440737095516160e+19, RZ ;  /* 0x5f80000000008823 */ /* 0x000fe200000000ff */
[----:B------:R-:W-:Y:S02]  /*0fe0*/  @!P0 IMAD.MOV.U32 R6, RZ, RZ, -0x40 ;  /* 0xffffffc0ff068424 */ /* 0x000fe400078e00ff */
[----:B------:R-:W-:-:S03]  /*0ff0*/  @!P1 FFMA R3, R3, 1.84467440737095516160e+19, RZ ;  /* 0x5f80000003039823 */ /* 0x000fc600000000ff */
[----:B------:R-:W-:-:S07]  /*1000*/  @!P1 IADD3 R6, PT, PT, R6, 0x40, RZ ;  /* 0x0000004006069810 */ /* 0x000fce0007ffe0ff */
.L_x_26:
[----:B------:R-:W-:Y:S01]  /*1010*/  LEA R8, R12, 0xc0800000, 0x17 ;  /* 0xc08000000c087811 */ /* 0x000fe200078eb8ff */
[----:B------:R-:W-:Y:S04]  /*1020*/  BSSY.RECONVERGENT B2, `(.L_x_31) ;  /* 0x0000036000027945 */ /* 0x000fe80003800200 */
[----:B------:R-:W-:Y:S02]  /*1030*/  IMAD.IADD R8, R3, 0x1, -R8 ;  /* 0x0000000103087824 */ /* 0x000fe400078e0a08 */
[----:B------:R-:W-:Y:S02]  /*1040*/  VIADD R3, R10, 0xffffff81 ;  /* 0xffffff810a037836 */ /* 0x000fe40000000000 */
[----:B------:R-:W0:Y:S01]  /*1050*/  MUFU.RCP R7, R8 ;  /* 0x0000000800077308 */ /* 0x000e220000001000 */
[----:B------:R-:W-:Y:S01]  /*1060*/  FADD.FTZ R9, -R8, -RZ ;  /* 0x800000ff08097221 */ /* 0x000fe20000010100 */
[----:B------:R-:W-:-:S03]  /*1070*/  IMAD R0, R3, -0x800000, R0 ;  /* 0xff80000003007824 */ /* 0x000fc600078e0200 */
[----:B0-----:R-:W-:-:S04]  /*1080*/  FFMA R10, R7, R9, 1 ;  /* 0x3f800000070a7423 */ /* 0x001fc80000000009 */
[----:B------:R-:W-:-:S04]  /*1090*/  FFMA R14, R7, R10, R7 ;  /* 0x0000000a070e7223 */ /* 0x000fc80000000007 */
[----:B------:R-:W-:-:S04]  /*10a0*/  FFMA R7, R0, R14, RZ ;  /* 0x0000000e00077223 */ /* 0x000fc800000000ff */
[----:B------:R-:W-:-:S04]  /*10b0*/  FFMA R10, R9, R7, R0 ;  /* 0x00000007090a7223 */ /* 0x000fc80000000000 */
[----:B------:R-:W-:Y:S01]  /*10c0*/  FFMA R11, R14, R10, R7 ;  /* 0x0000000a0e0b7223 */ /* 0x000fe20000000007 */
[----:B------:R-:W-:-:S03]  /*10d0*/  IADD3 R7, PT, PT, R3, 0x7f, -R12 ;  /* 0x0000007f03077810 */ /* 0x000fc60007ffe80c */
[----:B------:R-:W-:Y:S01]  /*10e0*/  FFMA R10, R9, R11, R0 ;  /* 0x0000000b090a7223 */ /* 0x000fe20000000000 */
[----:B------:R-:W-:-:S03]  /*10f0*/  IADD3 R7, PT, PT, R7, R6, RZ ;  /* 0x0000000607077210 */ /* 0x000fc60007ffe0ff */
[----:B------:R-:W-:-:S05]  /*1100*/  FFMA R0, R14, R10, R11 ;  /* 0x0000000a0e007223 */ /* 0x000fca000000000b */
[----:B------:R-:W-:-:S04]  /*1110*/  SHF.R.U32.HI R3, RZ, 0x17, R0 ;  /* 0x00000017ff037819 */ /* 0x000fc80000011600 */
[----:B------:R-:W-:-:S05]  /*1120*/  LOP3.LUT R3, R3, 0xff, RZ, 0xc0, !PT ;  /* 0x000000ff03037812 */ /* 0x000fca00078ec0ff */
[----:B------:R-:W-:-:S04]  /*1130*/  IMAD.IADD R9, R3, 0x1, R7 ;  /* 0x0000000103097824 */ /* 0x000fc800078e0207 */
[----:B------:R-:W-:-:S05]  /*1140*/  VIADD R3, R9, 0xffffffff ;  /* 0xffffffff09037836 */ /* 0x000fca0000000000 */
[----:B------:R-:W-:-:S13]  /*1150*/  ISETP.GE.U32.AND P0, PT, R3, 0xfe, PT ;  /* 0x000000fe0300780c */ /* 0x000fda0003f06070 */
[----:B------:R-:W-:Y:S05]  /*1160*/  @!P0 BRA `(.L_x_32) ;  /* 0x0000000000808947 */ /* 0x000fea0003800000 */
[----:B------:R-:W-:-:S13]  /*1170*/  ISETP.GT.AND P0, PT, R9, 0xfe, PT ;  /* 0x000000fe0900780c */ /* 0x000fda0003f04270 */
[----:B------:R-:W-:Y:S05]  /*1180*/  @P0 BRA `(.L_x_33) ;  /* 0x00000000006c0947 */ /* 0x000fea0003800000 */
[----:B------:R-:W-:-:S13]  /*1190*/  ISETP.GE.AND P0, PT, R9, 0x1, PT ;  /* 0x000000010900780c */ /* 0x000fda0003f06270 */
[----:B------:R-:W-:Y:S05]  /*11a0*/  @P0 BRA `(.L_x_34) ;  /* 0x0000000000740947 */ /* 0x000fea0003800000 */
[----:B------:R-:W-:Y:S02]  /*11b0*/  ISETP.GE.AND P0, PT, R9, -0x18, PT ;  /* 0xffffffe80900780c */ /* 0x000fe40003f06270 */
[----:B------:R-:W-:-:S11]  /*11c0*/  LOP3.LUT R0, R0, 0x80000000, RZ, 0xc0, !PT ;  /* 0x8000000000007812 */ /* 0x000fd600078ec0ff */
[----:B------:R-:W-:Y:S05]  /*11d0*/  @!P0 BRA `(.L_x_34) ;  /* 0x0000000000688947 */ /* 0x000fea0003800000 */
[CCC-:B------:R-:W-:Y:S01]  /*11e0*/  FFMA.RZ R3, R14.reuse, R10.reuse, R11.reuse ;  /* 0x0000000a0e037223 */ /* 0x1c0fe2000000c00b */
[C---:B------:R-:W-:Y:S01]  /*11f0*/  IADD3 R8, PT, PT, R9.reuse, 0x20, RZ ;  /* 0x0000002009087810 */ /* 0x040fe20007ffe0ff */
[CCC-:B------:R-:W-:Y:S01]  /*1200*/  FFMA.RM R6, R14.reuse, R10.reuse, R11.reuse ;  /* 0x0000000a0e067223 */ /* 0x1c0fe2000000400b */
[----:B------:R-:W-:Y:S02]  /*1210*/  ISETP.NE.AND P2, PT, R9, RZ, PT ;  /* 0x000000ff0900720c */ /* 0x000fe40003f45270 */
[----:B------:R-:W-:Y:S01]  /*1220*/  LOP3.LUT R7, R3, 0x7fffff, RZ, 0xc0, !PT ;  /* 0x007fffff03077812 */ /* 0x000fe200078ec0ff */
[----:B------:R-:W-:Y:S01]  /*1230*/  FFMA.RP R3, R14, R10, R11 ;  /* 0x0000000a0e037223 */ /* 0x000fe2000000800b */
[----:B------:R-:W-:Y:S01]  /*1240*/  ISETP.NE.AND P1, PT, R9, RZ, PT ;  /* 0x000000ff0900720c */ /* 0x000fe20003f25270 */
[----:B------:R-:W-:Y:S01]  /*1250*/  IMAD.MOV R9, RZ, RZ, -R9 ;  /* 0x000000ffff097224 */ /* 0x000fe200078e0a09 */
[----:B------:R-:W-:Y:S02]  /*1260*/  LOP3.LUT R7, R7, 0x800000, RZ, 0xfc, !PT ;  /* 0x0080000007077812 */ /* 0x000fe400078efcff */
[----:B------:R-:W-:-:S02]  /*1270*/  FSETP.NEU.FTZ.AND P0, PT, R3, R6, PT ;  /* 0x000000060300720b */ /* 0x000fc40003f1d000 */
[----:B------:R-:W-:Y:S02]  /*1280*/  SHF.L.U32 R8, R7, R8, RZ ;  /* 0x0000000807087219 */ /* 0x000fe400000006ff */
[----:B------:R-:W-:Y:S02]  /*1290*/  SEL R6, R9, RZ, P2 ;  /* 0x000000ff09067207 */ /* 0x000fe40001000000 */
[----:B------:R-:W-:Y:S02]  /*12a0*/  ISETP.NE.AND P1, PT, R8, RZ, P1 ;  /* 0x000000ff0800720c */ /* 0x000fe40000f25270 */
[----:B------:R-:W-:Y:S02]  /*12b0*/  SHF.R.U32.HI R6, RZ, R6, R7 ;  /* 0x00000006ff067219 */ /* 0x000fe40000011607 */
[----:B------:R-:W-:Y:S02]  /*12c0*/  PLOP3.LUT P0, PT, P0, P1, PT, 0xf8, 0x8f ;  /* 0x00000000008f781c */ /* 0x000fe40000703f70 */
[----:B------:R-:W-:-:S02]  /*12d0*/  SHF.R.U32.HI R8, RZ, 0x1, R6 ;  /* 0x00000001ff087819 */ /* 0x000fc40000011606 */
[----:B------:R-:W-:-:S04]  /*12e0*/  SEL R3, RZ, 0x1, !P0 ;  /* 0x00000001ff037807 */ /* 0x000fc80004000000 */
[----:B------:R-:W-:-:S04]  /*12f0*/  LOP3.LUT R3, R3, 0x1, R8, 0xf8, !PT ;  /* 0x0000000103037812 */ /* 0x000fc800078ef808 */
[----:B------:R-:W-:-:S05]  /*1300*/  LOP3.LUT R3, R3, R6, RZ, 0xc0, !PT ;  /* 0x0000000603037212 */ /* 0x000fca00078ec0ff */
[----:B------:R-:W-:-:S05]  /*1310*/  IMAD.IADD R3, R8, 0x1, R3 ;  /* 0x0000000108037824 */ /* 0x000fca00078e0203 */
[----:B------:R-:W-:Y:S01]  /*1320*/  LOP3.LUT R0, R3, R0, RZ, 0xfc, !PT ;  /* 0x0000000003007212 */ /* 0x000fe200078efcff */
[----:B------:R-:W-:Y:S06]  /*1330*/  BRA `(.L_x_34) ;  /* 0x0000000000107947 */ /* 0x000fec0003800000 */
.L_x_33:
[----:B------:R-:W-:-:S04]  /*1340*/  LOP3.LUT R0, R0, 0x80000000, RZ, 0xc0, !PT ;  /* 0x8000000000007812 */ /* 0x000fc800078ec0ff */
[----:B------:R-:W-:Y:S01]  /*1350*/  LOP3.LUT R0, R0, 0x7f800000, RZ, 0xfc, !PT ;  /* 0x7f80000000007812 */ /* 0x000fe200078efcff */
[----:B------:R-:W-:Y:S06]  /*1360*/  BRA `(.L_x_34) ;  /* 0x0000000000047947 */ /* 0x000fec0003800000 */
.L_x_32:
[----:B------:R-:W-:-:S07]  /*1370*/  LEA R0, R7, R0, 0x17 ;  /* 0x0000000007007211 */ /* 0x000fce00078eb8ff */
.L_x_34:
[----:B------:R-:W-:Y:S05]  /*1380*/  BSYNC.RECONVERGENT B2 ;  /* 0x0000000000027941 */ /* 0x000fea0003800200 */
.L_x_31:
[----:B------:R-:W-:Y:S05]  /*1390*/  BRA `(.L_x_35) ;  /* 0x0000000000207947 */ /* 0x000fea0003800000 */
.L_x_30:
[----:B------:R-:W-:-:S04]  /*13a0*/  LOP3.LUT R0, R3, 0x80000000, R0, 0x48, !PT ;  /* 0x8000000003007812 */ /* 0x000fc800078e4800 */
[----:B------:R-:W-:Y:S01]  /*13b0*/  LOP3.LUT R0, R0, 0x7f800000, RZ, 0xfc, !PT ;  /* 0x7f80000000007812 */ /* 0x000fe200078efcff */
[----:B------:R-:W-:Y:S06]  /*13c0*/  BRA `(.L_x_35) ;  /* 0x0000000000147947 */ /* 0x000fec0003800000 */
.L_x_29:
[----:B------:R-:W-:Y:S01]  /*13d0*/  LOP3.LUT R0, R3, 0x80000000, R0, 0x48, !PT ;  /* 0x8000000003007812 */ /* 0x000fe200078e4800 */
[----:B------:R-:W-:Y:S06]  /*13e0*/  BRA `(.L_x_35) ;  /* 0x00000000000c7947 */ /* 0x000fec0003800000 */
.L_x_28:
[----:B------:R-:W0:Y:S01]  /*13f0*/  MUFU.RSQ R0, -QNAN ;  /* 0xffc0000000007908 */ /* 0x000e220000001400 */
[----:B------:R-:W-:Y:S05]  /*1400*/  BRA `(.L_x_35) ;  /* 0x0000000000047947 */ /* 0x000fea0003800000 */
.L_x_27:
[----:B------:R-:W-:-:S07]  /*1410*/  FADD.FTZ R0, R0, R3 ;  /* 0x0000000300007221 */ /* 0x000fce0000010000 */
.L_x_35:
[----:B------:R-:W-:Y:S05]  /*1420*/  BSYNC.RECONVERGENT B1 ;  /* 0x0000000000017941 */ /* 0x000fea0003800200 */
.L_x_25:
[----:B------:R-:W-:-:S04]  /*1430*/  IMAD.MOV.U32 R3, RZ, RZ, 0x0 ;  /* 0x00000000ff037424 */ /* 0x000fc800078e00ff */
[----:B0-----:R-:W-:Y:S05]  /*1440*/  RET.REL.NODEC R2 `(_Z6jacobiiPiPfS_S0_S0_iS0_iiS0_S_) ;  /* 0xffffffe802ec7950 */ /* 0x001fea0003c3ffff */
.L_x_36:
        /* <DEDUP_REMOVED lines=11> */
.L_x_37:


//--------------------- .nv.shared.reserved.0     --------------------------
	.section	.nv.shared.reserved.0,"aw",@nobits
	.weak		__nv_reservedSMEM_offset_0_alias
	.size		__nv_reservedSMEM_offset_0_alias, 0, 64
	.other		__nv_reservedSMEM_offset_0_alias,@"STO_CUDA_RESERVED_SHARED STV_DEFAULT"
__nv_reservedSMEM_offset_0_alias:
	.zero		0
	.zero		64


//--------------------- .nv.constant0._Z21init_vector_with_zeroiPf --------------------------
	.section	.nv.constant0._Z21init_vector_with_zeroiPf,"a",@progbits
	.sectionflags	@""
	.align	4
.nv.constant0._Z21init_vector_with_zeroiPf:
	.zero		912


//--------------------- .nv.constant0._Z18matrix_vector_multiPiPfS_S0_S0_iiiS0_S_ --------------------------
	.section	.nv.constant0._Z18matrix_vector_multiPiPfS_S0_S0_iiiS0_S_,"a",@progbits
	.sectionflags	@""
	.align	4
.nv.constant0._Z18matrix_vector_multiPiPfS_S0_S0_iiiS0_S_:
	.zero		976


//--------------------- .nv.constant0._Z15check_iterationifPfS_Pb --------------------------
	.section	.nv.constant0._Z15check_iterationifPfS_Pb,"a",@progbits
	.sectionflags	@""
	.align	4
.nv.constant0._Z15check_iterationifPfS_Pb:
	.zero		928


//--------------------- .nv.constant0._Z6jacobiiPiPfS_S0_S0_iS0_iiS0_S_ --------------------------
	.section	.nv.constant0._Z6jacobiiPiPfS_S0_S0_iS0_iiS0_S_,"a",@progbits
	.sectionflags	@""
	.align	4
.nv.constant0._Z6jacobiiPiPfS_S0_S0_iS0_iiS0_S_:
	.zero		984


//--------------------- SYMBOLS --------------------------

	.type		.nv.reservedSmem.offset0,@object
	.size		.nv.reservedSmem.offset0,0x4
